// auto-generated by cutlass_sweep.gemm — config: {"arch": "sm_90", "cluster_m": 1, "cluster_n": 1, "dtype": "tf32", "dtype_b": "tf32", "layout": "nt", "stages": 7, "tile_k": 128, "tile_m": 64, "tile_n": 64}
#include "cutlass/cutlass.h"
#include "cutlass/gemm/collective/collective_builder.hpp"
#include "cutlass/gemm/device/gemm_universal_adapter.h"
#include "cutlass/gemm/kernel/gemm_universal.hpp"
#include "cutlass/epilogue/collective/collective_builder.hpp"

using ElemA = cutlass::tfloat32_t;
using ElemB = cutlass::tfloat32_t;
using ElemCD = cutlass::tfloat32_t;
using Acc  = float;
using TileShape    = cute::Shape<cute::_64, cute::_64, cute::_128>;
using ClusterShape = cute::Shape<cute::_1, cute::_1, cute::_1>;

using CollectiveEpilogue = typename cutlass::epilogue::collective::CollectiveBuilder<
    cutlass::arch::Sm90, cutlass::arch::OpClassTensorOp,
    TileShape, ClusterShape,
    cutlass::epilogue::collective::EpilogueTileAuto,
    Acc, Acc,
    ElemCD, cutlass::layout::RowMajor, 128 / cutlass::sizeof_bits<ElemCD>::value,
    ElemCD, cutlass::layout::RowMajor, 128 / cutlass::sizeof_bits<ElemCD>::value,
    cutlass::epilogue::collective::EpilogueScheduleAuto
  >::CollectiveOp;

using CollectiveMainloop = typename cutlass::gemm::collective::CollectiveBuilder<
    cutlass::arch::Sm90, cutlass::arch::OpClassTensorOp,
    ElemA, cutlass::layout::RowMajor, 128 / cutlass::sizeof_bits<ElemA>::value,
    ElemB, cutlass::layout::ColumnMajor, 128 / cutlass::sizeof_bits<ElemB>::value,
    Acc,
    TileShape, ClusterShape,
    cutlass::gemm::collective::StageCount<7>,
    cutlass::gemm::collective::KernelScheduleAuto
  >::CollectiveOp;

using GemmKernel = cutlass::gemm::kernel::GemmUniversal<
    cute::Shape<int,int,int,int>,
    CollectiveMainloop,
    CollectiveEpilogue
>;
using Gemm = cutlass::gemm::device::GemmUniversalAdapter<GemmKernel>;

// Force the device kernel symbol into the cubin without needing a host main.
auto* _anchor = &cutlass::device_kernel<GemmKernel>;


// ===== COMPILED SASS (sm_90a) =====

	.target	sm_90a

	.elftype	@"ET_EXEC"


//--------------------- .note.nv.tkinfo           --------------------------
	.section	.note.nv.tkinfo,"",@"SHT_NOTE"
	.sectionflags	@"SHF_NOTE_NV_TKINFO"
	.tkinfo
        /*0018*/ 	.word	0x00000002
        /*0030*/ 	.string	""
        /*0030*/ 	.string	"ptxas"
        /*0030*/ 	.string	"Cuda compilation tools, release 13.0, V13.0.88"
        /*0030*/ 	.string	"Build cuda_13.0.r13.0/compiler.36424714_0"
        /*0030*/ 	.string	"-arch sm_90a -m 64 "



//--------------------- .note.nv.cuinfo           --------------------------
	.section	.note.nv.cuinfo,"",@"SHT_NOTE"
	.sectionflags	@"SHF_NOTE_NV_CUINFO"
        /*0018*/ 	.short	0x0002
        /*001a*/ 	.short	0x005a
        /*001c*/ 	.short	0x0082
	.zero		2


//--------------------- .nv.info                  --------------------------
	.section	.nv.info,"",@"SHT_CUDA_INFO"
	.align	4


	//----- nvinfo : EIATTR_REGCOUNT
	.align		4
        /*0000*/ 	.byte	0x04, 0x2f
        /*0002*/ 	.short	(.L_15 - .L_14)
	.align		4
.L_14:
        /*0004*/ 	.word	index@(_ZN7cutlass13device_kernelINS_4gemm6kernel13GemmUniversalIN4cute5tupleIJiiiiEEENS1_10collective13CollectiveMmaINS1_34MainloopSm90TmaGmmaWarpSpecializedILi7ENS5_IJNS4_1CILi1EEESB_SB_EEENS1_32KernelTmaWarpSpecializedPingpongEEENS5_IJNSA_ILi64EEESF_NSA_ILi128EEEEEENS_10tfloat32_tENS5_IJlSB_lEEESI_SJ_NS4_8TiledMMAINS4_8MMA_AtomIJNS4_4SM904GMMA29MMA_64x64x8_F32TF32TF32_SS_TNILNSN_7ScaleInE1ELSP_1EEEEEENS4_6LayoutISC_NS5_IJNSA_ILi0EEEST_ST_EEEEENS5_IJNS4_10UnderscoreESW_SW_EEEEENS4_13SM90_TMA_LOADENS4_14ComposedLayoutINS4_7SwizzleILi3ELi4ELi3EEENS4_18smem_ptr_flag_bitsILi32EEENSS_INS5_IJNSA_ILi8EEENSA_ILi32EEEEEENS5_IJS16_SB_EEEEEEEvNS4_8identityESZ_S1A_vS1B_EENS_8epilogue10collective6detail29Sm90TmaWarpSpecializedAdapterINS1E_15DefaultEpilogueISI_SJ_SJ_NS1D_6thread17LinearCombinationISI_Li1EffLNS1I_9ScaleType4KindE0ELNS_15FloatRoundStyleE2ESI_EENS1_15EpilogueDefaultEEEEEvvEEEEvNT_6ParamsE)
        /*0008*/ 	.word	0x000000a8


	//----- nvinfo : EIATTR_FRAME_SIZE
	.align		4
.L_15:
        /*000c*/ 	.byte	0x04, 0x11
        /*000e*/ 	.short	(.L_17 - .L_16)
	.align		4
.L_16:
        /*0010*/ 	.word	index@(_ZN7cutlass13device_kernelINS_4gemm6kernel13GemmUniversalIN4cute5tupleIJiiiiEEENS1_10collective13CollectiveMmaINS1_34MainloopSm90TmaGmmaWarpSpecializedILi7ENS5_IJNS4_1CILi1EEESB_SB_EEENS1_32KernelTmaWarpSpecializedPingpongEEENS5_IJNSA_ILi64EEESF_NSA_ILi128EEEEEENS_10tfloat32_tENS5_IJlSB_lEEESI_SJ_NS4_8TiledMMAINS4_8MMA_AtomIJNS4_4SM904GMMA29MMA_64x64x8_F32TF32TF32_SS_TNILNSN_7ScaleInE1ELSP_1EEEEEENS4_6LayoutISC_NS5_IJNSA_ILi0EEEST_ST_EEEEENS5_IJNS4_10UnderscoreESW_SW_EEEEENS4_13SM90_TMA_LOADENS4_14ComposedLayoutINS4_7SwizzleILi3ELi4ELi3EEENS4_18smem_ptr_flag_bitsILi32EEENSS_INS5_IJNSA_ILi8EEENSA_ILi32EEEEEENS5_IJS16_SB_EEEEEEEvNS4_8identityESZ_S1A_vS1B_EENS_8epilogue10collective6detail29Sm90TmaWarpSpecializedAdapterINS1E_15DefaultEpilogueISI_SJ_SJ_NS1D_6thread17LinearCombinationISI_Li1EffLNS1I_9ScaleType4KindE0ELNS_15FloatRoundStyleE2ESI_EENS1_15EpilogueDefaultEEEEEvvEEEEvNT_6ParamsE)
        /*0014*/ 	.word	0x00000008


	//----- nvinfo : EIATTR_MIN_STACK_SIZE
	.align		4
.L_17:
        /*0018*/ 	.byte	0x04, 0x12
        /*001a*/ 	.short	(.L_19 - .L_18)
	.align		4
.L_18:
        /*001c*/ 	.word	index@(_ZN7cutlass13device_kernelINS_4gemm6kernel13GemmUniversalIN4cute5tupleIJiiiiEEENS1_10collective13CollectiveMmaINS1_34MainloopSm90TmaGmmaWarpSpecializedILi7ENS5_IJNS4_1CILi1EEESB_SB_EEENS1_32KernelTmaWarpSpecializedPingpongEEENS5_IJNSA_ILi64EEESF_NSA_ILi128EEEEEENS_10tfloat32_tENS5_IJlSB_lEEESI_SJ_NS4_8TiledMMAINS4_8MMA_AtomIJNS4_4SM904GMMA29MMA_64x64x8_F32TF32TF32_SS_TNILNSN_7ScaleInE1ELSP_1EEEEEENS4_6LayoutISC_NS5_IJNSA_ILi0EEEST_ST_EEEEENS5_IJNS4_10UnderscoreESW_SW_EEEEENS4_13SM90_TMA_LOADENS4_14ComposedLayoutINS4_7SwizzleILi3ELi4ELi3EEENS4_18smem_ptr_flag_bitsILi32EEENSS_INS5_IJNSA_ILi8EEENSA_ILi32EEEEEENS5_IJS16_SB_EEEEEEEvNS4_8identityESZ_S1A_vS1B_EENS_8epilogue10collective6detail29Sm90TmaWarpSpecializedAdapterINS1E_15DefaultEpilogueISI_SJ_SJ_NS1D_6thread17LinearCombinationISI_Li1EffLNS1I_9ScaleType4KindE0ELNS_15FloatRoundStyleE2ESI_EENS1_15EpilogueDefaultEEEEEvvEEEEvNT_6ParamsE)
        /*0020*/ 	.word	0x00000008
.L_19:


//--------------------- .nv.compat                --------------------------
	.section	.nv.compat,"",@"SHT_CUDA_COMPAT_INFO"
	.align	4
        /*0000*/ 	.byte	0x02, 0x09, 0x01, 0x00, 0x02, 0x02, 0x04, 0x00, 0x02, 0x05, 0x05, 0x00, 0x03, 0x07, 0x01, 0x01
        /*0010*/ 	.byte	0x02, 0x03, 0x01, 0x00, 0x02, 0x06, 0x01, 0x00, 0x04, 0x0b, 0x08, 0x00, 0x00, 0x00, 0x00, 0x00
        /*0020*/ 	.byte	0x00, 0x00, 0x00, 0x00


//--------------------- .nv.info._ZN7cutlass13device_kernelINS_4gemm6kernel13GemmUniversalIN4cute5tupleIJiiiiEEENS1_10collective13CollectiveMmaINS1_34MainloopSm90TmaGmmaWarpSpecializedILi7ENS5_IJNS4_1CILi1EEESB_SB_EEENS1_32KernelTmaWarpSpecializedPingpongEEENS5_IJNSA_ILi64EEESF_NSA_ILi128EEEEEENS_10tfloat32_tENS5_IJlSB_lEEESI_SJ_NS4_8TiledMMAINS4_8MMA_AtomIJNS4_4SM904GMMA29MMA_64x64x8_F32TF32TF32_SS_TNILNSN_7ScaleInE1ELSP_1EEEEEENS4_6LayoutISC_NS5_IJNSA_ILi0EEEST_ST_EEEEENS5_IJNS4_10UnderscoreESW_SW_EEEEENS4_13SM90_TMA_LOADENS4_14ComposedLayoutINS4_7SwizzleILi3ELi4ELi3EEENS4_18smem_ptr_flag_bitsILi32EEENSS_INS5_IJNSA_ILi8EEENSA_ILi32EEEEEENS5_IJS16_SB_EEEEEEEvNS4_8identityESZ_S1A_vS1B_EENS_8epilogue10collective6detail29Sm90TmaWarpSpecializedAdapterINS1E_15DefaultEpilogueISI_SJ_SJ_NS1D_6thread17LinearCombinationISI_Li1EffLNS1I_9ScaleType4KindE0ELNS_15FloatRoundStyleE2ESI_EENS1_15EpilogueDefaultEEEEEvvEEEEvNT_6ParamsE --------------------------
	.section	.nv.info._ZN7cutlass13device_kernelINS_4gemm6kernel13GemmUniversalIN4cute5tupleIJiiiiEEENS1_10collective13CollectiveMmaINS1_34MainloopSm90TmaGmmaWarpSpecializedILi7ENS5_IJNS4_1CILi1EEESB_SB_EEENS1_32KernelTmaWarpSpecializedPingpongEEENS5_IJNSA_ILi64EEESF_NSA_ILi128EEEEEENS_10tfloat32_tENS5_IJlSB_lEEESI_SJ_NS4_8TiledMMAINS4_8MMA_AtomIJNS4_4SM904GMMA29MMA_64x64x8_F32TF32TF32_SS_TNILNSN_7ScaleInE1ELSP_1EEEEEENS4_6LayoutISC_NS5_IJNSA_ILi0EEEST_ST_EEEEENS5_IJNS4_10UnderscoreESW_SW_EEEEENS4_13SM90_TMA_LOADENS4_14ComposedLayoutINS4_7SwizzleILi3ELi4ELi3EEENS4_18smem_ptr_flag_bitsILi32EEENSS_INS5_IJNSA_ILi8EEENSA_ILi32EEEEEENS5_IJS16_SB_EEEEEEEvNS4_8identityESZ_S1A_vS1B_EENS_8epilogue10collective6detail29Sm90TmaWarpSpecializedAdapterINS1E_15DefaultEpilogueISI_SJ_SJ_NS1D_6thread17LinearCombinationISI_Li1EffLNS1I_9ScaleType4KindE0ELNS_15FloatRoundStyleE2ESI_EENS1_15EpilogueDefaultEEEEEvvEEEEvNT_6ParamsE,"",@"SHT_CUDA_INFO"
	.sectionflags	@""
	.align	4


	//----- nvinfo : EIATTR_CUDA_API_VERSION
	.align		4
        /*0000*/ 	.byte	0x04, 0x37
        /*0002*/ 	.short	(.L_21 - .L_20)
.L_20:
        /*0004*/ 	.word	0x00000082


	//----- nvinfo : EIATTR_KPARAM_INFO
	.align		4
.L_21:
        /*0008*/ 	.byte	0x04, 0x17
        /*000a*/ 	.short	(.L_23 - .L_22)
.L_22:
        /*000c*/ 	.word	0x00000000
        /*0010*/ 	.short	0x0000
        /*0012*/ 	.short	0x0070
        /*0014*/ 	.byte	0x00, 0xf0, 0x01, 0x10


	//----- nvinfo : EIATTR_SPARSE_MMA_MASK
	.align		4
.L_23:
        /*0018*/ 	.byte	0x03, 0x50
        /*001a*/ 	.short	0x0000


	//----- nvinfo : EIATTR_MAXREG_COUNT
	.align		4
        /*001c*/ 	.byte	0x03, 0x1b
        /*001e*/ 	.short	0x00a8


	//----- nvinfo : EIATTR_NUM_BARRIERS
	.align		4
        /*0020*/ 	.byte	0x02, 0x4c
        /*0022*/ 	.byte	0x01
	.zero		1


	//----- nvinfo : EIATTR_EXTERNS
	.align		4
        /*0024*/ 	.byte	0x04, 0x0f
        /*0026*/ 	.short	(.L_25 - .L_24)


	//   ....[0]....
	.align		4
.L_24:
        /*0028*/ 	.word	index@(__assertfail)


	//----- nvinfo : EIATTR_ANNOTATIONS
	.align		4
.L_25:
        /*002c*/ 	.byte	0x04, 0x55
        /*002e*/ 	.short	(.L_27 - .L_26)


	//   ....[0]....
.L_26:
        /*0030*/ 	.word	0x00000001
        /*0034*/ 	.byte	0x30, 0x0b, 0x00, 0x00, 0x01, 0x00, 0x00, 0x00, 0x70, 0x12, 0x00, 0x00, 0x01, 0x00, 0x00, 0x00
        /*0044*/ 	.byte	0xe0, 0x4d, 0x00, 0x00, 0x01, 0x00, 0x00, 0x00, 0xc0, 0x5b, 0x00, 0x00


	//----- nvinfo : EIATTR_MERCURY_ISA_VERSION
	.align		4
.L_27:
        /*0050*/ 	.byte	0x03, 0x5f
        /*0052*/ 	.short	0x0101


	//----- nvinfo : EIATTR_INT_WARP_WIDE_INSTR_OFFSETS
	.align		4
        /*0054*/ 	.byte	0x04, 0x31
        /*0056*/ 	.short	(.L_29 - .L_28)


	//   ....[0]....
.L_28:
        /*0058*/ 	.word	0x00000450


	//   ....[1]....
        /*005c*/ 	.word	0x00000470


	//   ....[2]....
        /*0060*/ 	.word	0x000004f0


	//   ....[3]....
        /*0064*/ 	.word	0x00000500


	//   ....[4]....
        /*0068*/ 	.word	0x00000510


	//   ....[5]....
        /*006c*/ 	.word	0x00000530


	//   ....[6]....
        /*0070*/ 	.word	0x000005c0


	//   ....[7]....
        /*0074*/ 	.word	0x000005e0


	//----- nvinfo : EIATTR_COOP_GROUP_MASK_REGIDS
	.align		4
.L_29:
        /*0078*/ 	.byte	0x04, 0x29
        /*007a*/ 	.short	(.L_31 - .L_30)


	//   ....[0]....
.L_30:
        /*007c*/ 	.word	0xffffffff


	//   ....[1]....
        /*0080*/ 	.word	0xffffffff


	//   ....[2]....
        /*0084*/ 	.word	0xffffffff


	//   ....[3]....
        /*0088*/ 	.word	0xffffffff


	//   ....[4]....
        /*008c*/ 	.word	0xffffffff


	//   ....[5]....
        /*0090*/ 	.word	0xffffffff


	//----- nvinfo : EIATTR_COOP_GROUP_INSTR_OFFSETS
	.align		4
.L_31:
        /*0094*/ 	.byte	0x04, 0x28
        /*0096*/ 	.short	(.L_33 - .L_32)


	//   ....[0]....
.L_32:
        /*0098*/ 	.word	0x00000070


	//   ....[1]....
        /*009c*/ 	.word	0x00000080


	//   ....[2]....
        /*00a0*/ 	.word	0x00000140


	//   ....[3]....
        /*00a4*/ 	.word	0x00000330


	//   ....[4]....
        /*00a8*/ 	.word	0x00000370


	//   ....[5]....
        /*00ac*/ 	.word	0x000003b0


	//----- nvinfo : EIATTR_REG_RECONFIG
	.align		4
.L_33:
        /*00b0*/ 	.byte	0x01, 0x54
	.zero		2


	//----- nvinfo : EIATTR_SYSCALL_OFFSETS
	.align		4
        /*00b4*/ 	.byte	0x04, 0x46
        /*00b6*/ 	.short	(.L_35 - .L_34)


	//   ....[0]....
.L_34:
        /*00b8*/ 	.word	0x00001770


	//----- nvinfo : EIATTR_MBARRIER_INSTR_OFFSETS
	.align		4
.L_35:
        /*00bc*/ 	.byte	0x04, 0x39
        /*00be*/ 	.short	(.L_37 - .L_36)


	//   ....[0]....
.L_36:
        /*00c0*/ 	.word	0x00000240
        /*00c4*/ 	.word	0x000000ff
        /*00c8*/ 	.word	0x00000000
        /*00cc*/ 	.short	0x0100
        /*00ce*/ 	.byte	0x08
	.zero		1


	//   ....[1]....
        /*00d0*/ 	.word	0x00000250
        /*00d4*/ 	.word	0x000000ff
        /*00d8*/ 	.word	0x00000038
        /*00dc*/ 	.short	0x0100
        /*00de*/ 	.byte	0x08
	.zero		1


	//   ....[2]....
        /*00e0*/ 	.word	0x00000260
        /*00e4*/ 	.word	0x000000ff
        /*00e8*/ 	.word	0x00000008
        /*00ec*/ 	.short	0x0100
        /*00ee*/ 	.byte	0x08
	.zero		1


	//   ....[3]....
        /*00f0*/ 	.word	0x00000270
        /*00f4*/ 	.word	0x000000ff
        /*00f8*/ 	.word	0x00000040
        /*00fc*/ 	.short	0x0100
        /*00fe*/ 	.byte	0x08
	.zero		1


	//   ....[4]....
        /*0100*/ 	.word	0x00000280
        /*0104*/ 	.word	0x000000ff
        /*0108*/ 	.word	0x00000010
        /*010c*/ 	.short	0x0100
        /*010e*/ 	.byte	0x08
	.zero		1


	//   ....[5]....
        /*0110*/ 	.word	0x00000290
        /*0114*/ 	.word	0x000000ff
        /*0118*/ 	.word	0x00000048
        /*011c*/ 	.short	0x0100
        /*011e*/ 	.byte	0x08
	.zero		1


	//   ....[6]....
        /*0120*/ 	.word	0x000002a0
        /*0124*/ 	.word	0x000000ff
        /*0128*/ 	.word	0x00000018
        /*012c*/ 	.short	0x0100
        /*012e*/ 	.byte	0x08
	.zero		1


	//   ....[7]....
        /*0130*/ 	.word	0x000002b0
        /*0134*/ 	.word	0x000000ff
        /*0138*/ 	.word	0x00000050
        /*013c*/ 	.short	0x0100
        /*013e*/ 	.byte	0x08
	.zero		1


	//   ....[8]....
        /*0140*/ 	.word	0x000002c0
        /*0144*/ 	.word	0x000000ff
        /*0148*/ 	.word	0x00000020
        /*014c*/ 	.short	0x0100
        /*014e*/ 	.byte	0x08
	.zero		1


	//   ....[9]....
        /*0150*/ 	.word	0x000002d0
        /*0154*/ 	.word	0x000000ff
        /*0158*/ 	.word	0x00000058
        /*015c*/ 	.short	0x0100
        /*015e*/ 	.byte	0x08
	.zero		1


	//   ....[10]....
        /*0160*/ 	.word	0x000002e0
        /*0164*/ 	.word	0x000000ff
        /*0168*/ 	.word	0x00000028
        /*016c*/ 	.short	0x0100
        /*016e*/ 	.byte	0x08
	.zero		1


	//   ....[11]....
        /*0170*/ 	.word	0x000002f0
        /*0174*/ 	.word	0x000000ff
        /*0178*/ 	.word	0x00000060
        /*017c*/ 	.short	0x0100
        /*017e*/ 	.byte	0x08
	.zero		1


	//   ....[12]....
        /*0180*/ 	.word	0x00000300
        /*0184*/ 	.word	0x000000ff
        /*0188*/ 	.word	0x00000030
        /*018c*/ 	.short	0x0100
        /*018e*/ 	.byte	0x08
	.zero		1


	//   ....[13]....
        /*0190*/ 	.word	0x00000310
        /*0194*/ 	.word	0x000000ff
        /*0198*/ 	.word	0x00000068
        /*019c*/ 	.short	0x0100
        /*019e*/ 	.byte	0x08
	.zero		1


	//   ....[14]....
        /*01a0*/ 	.word	0x00000620
        /*01a4*/ 	.word	0x000000ff
        /*01a8*/ 	.word	0x000000a0
        /*01ac*/ 	.short	0x0100
        /*01ae*/ 	.byte	0x08
	.zero		1


	//   ....[15]....
        /*01b0*/ 	.word	0x00000690
        /*01b4*/ 	.word	0x000000ff
        /*01b8*/ 	.word	0x000000a8
        /*01bc*/ 	.short	0x0100
        /*01be*/ 	.byte	0x08
	.zero		1


	//   ....[16]....
        /*01c0*/ 	.word	0x000006b0
        /*01c4*/ 	.word	0x000000ff
        /*01c8*/ 	.word	0x00000080
        /*01cc*/ 	.short	0x0100
        /*01ce*/ 	.byte	0x09
	.zero		1


	//   ....[17]....
        /*01d0*/ 	.word	0x000006c0
        /*01d4*/ 	.word	0x000000ff
        /*01d8*/ 	.word	0x00000088
        /*01dc*/ 	.short	0x0100
        /*01de*/ 	.byte	0x09
	.zero		1


	//   ....[18]....
        /*01e0*/ 	.word	0x000006d0
        /*01e4*/ 	.word	0x000000ff
        /*01e8*/ 	.word	0x00000090
        /*01ec*/ 	.short	0x0100
        /*01ee*/ 	.byte	0x09
	.zero		1


	//   ....[19]....
        /*01f0*/ 	.word	0x000006e0
        /*01f4*/ 	.word	0x000000ff
        /*01f8*/ 	.word	0x00000098
        /*01fc*/ 	.short	0x0100
        /*01fe*/ 	.byte	0x09
	.zero		1


	//   ....[20]....
        /*0200*/ 	.word	0x00001630
        /*0204*/ 	.word	0x000000ff
        /*0208*/ 	.word	0xfffffff8
        /*020c*/ 	.short	0x010a
        /*020e*/ 	.byte	0x2b
	.zero		1


	//   ....[21]....
        /*0210*/ 	.word	0x000017f0
        /*0214*/ 	.word	0x00000003
        /*0218*/ 	.word	0x00000000
        /*021c*/ 	.short	0x010a
        /*021e*/ 	.byte	0x3f
	.zero		1


	//   ....[22]....
        /*0220*/ 	.word	0x00001830
        /*0224*/ 	.word	0x00000003
        /*0228*/ 	.word	0x00000000
        /*022c*/ 	.short	0x010a
        /*022e*/ 	.byte	0x3f
	.zero		1


	//   ....[23]....
        /*0230*/ 	.word	0x00002070
        /*0234*/ 	.word	0x000000ff
        /*0238*/ 	.word	0x00000000
        /*023c*/ 	.short	0x010a
        /*023e*/ 	.byte	0x06
	.zero		1


	//   ....[24]....
        /*0240*/ 	.word	0x000020b0
        /*0244*/ 	.word	0x000000ff
        /*0248*/ 	.word	0x00000000
        /*024c*/ 	.short	0x010a
        /*024e*/ 	.byte	0x06
	.zero		1


	//   ....[25]....
        /*0250*/ 	.word	0x00002850
        /*0254*/ 	.word	0x000000ff
        /*0258*/ 	.word	0x00000000
        /*025c*/ 	.short	0x0101
        /*025e*/ 	.byte	0x06
	.zero		1


	//   ....[26]....
        /*0260*/ 	.word	0x00002950
        /*0264*/ 	.word	0x00000003
        /*0268*/ 	.word	0x00000000
        /*026c*/ 	.short	0x0101
        /*026e*/ 	.byte	0x29
	.zero		1


	//   ....[27]....
        /*0270*/ 	.word	0x00002a40
        /*0274*/ 	.word	0x000000ff
        /*0278*/ 	.word	0x00000000
        /*027c*/ 	.short	0x0101
        /*027e*/ 	.byte	0x04
	.zero		1


	//   ....[28]....
        /*0280*/ 	.word	0x00002ab0
        /*0284*/ 	.word	0x000000ff
        /*0288*/ 	.word	0x00000008
        /*028c*/ 	.short	0x010a
        /*028e*/ 	.byte	0x2b
	.zero		1


	//   ....[29]....
        /*0290*/ 	.word	0x00004e20
        /*0294*/ 	.word	0x00000000
        /*0298*/ 	.word	0x00000000
        /*029c*/ 	.short	0x0101
        /*029e*/ 	.byte	0x29
	.zero		1


	//   ....[30]....
        /*02a0*/ 	.word	0x00005730
        /*02a4*/ 	.word	0x0000000b
        /*02a8*/ 	.word	0x00000038
        /*02ac*/ 	.short	0x010a
        /*02ae*/ 	.byte	0x3f
	.zero		1


	//   ....[31]....
        /*02b0*/ 	.word	0x00005d20
        /*02b4*/ 	.word	0x00000006
        /*02b8*/ 	.word	0x000000a8
        /*02bc*/ 	.short	0x0101
        /*02be*/ 	.byte	0x3f
	.zero		1


	//   ....[32]....
        /*02c0*/ 	.word	0x00006430
        /*02c4*/ 	.word	0x00000007
        /*02c8*/ 	.word	0x00000000
        /*02cc*/ 	.short	0x010a
        /*02ce*/ 	.byte	0x3f
	.zero		1


	//   ....[33]....
        /*02d0*/ 	.word	0x000064b0
        /*02d4*/ 	.word	0x00000006
        /*02d8*/ 	.word	0x00000000
        /*02dc*/ 	.short	0x010a
        /*02de*/ 	.byte	0x3f
	.zero		1


	//   ....[34]....
        /*02e0*/ 	.word	0x00006540
        /*02e4*/ 	.word	0x00000007
        /*02e8*/ 	.word	0x00000000
        /*02ec*/ 	.short	0x010a
        /*02ee*/ 	.byte	0x3f
	.zero		1


	//   ....[35]....
        /*02f0*/ 	.word	0x000065d0
        /*02f4*/ 	.word	0x00000006
        /*02f8*/ 	.word	0x00000000
        /*02fc*/ 	.short	0x010a
        /*02fe*/ 	.byte	0x3f
	.zero		1


	//   ....[36]....
        /*0300*/ 	.word	0x00006660
        /*0304*/ 	.word	0x00000007
        /*0308*/ 	.word	0x00000000
        /*030c*/ 	.short	0x010a
        /*030e*/ 	.byte	0x3f
	.zero		1


	//   ....[37]....
        /*0310*/ 	.word	0x000066f0
        /*0314*/ 	.word	0x00000006
        /*0318*/ 	.word	0x00000000
        /*031c*/ 	.short	0x010a
        /*031e*/ 	.byte	0x3f
	.zero		1


	//   ....[38]....
        /*0320*/ 	.word	0x00006780
        /*0324*/ 	.word	0x00000005
        /*0328*/ 	.word	0x00000000
        /*032c*/ 	.short	0x010a
        /*032e*/ 	.byte	0x3f
	.zero		1


	//   ....[39]....
        /*0330*/ 	.word	0x000067f0
        /*0334*/ 	.word	0x00000003
        /*0338*/ 	.word	0xfffffff8
        /*033c*/ 	.short	0x010a
        /*033e*/ 	.byte	0x3f
	.zero		1


	//   ....[40]....
        /*0340*/ 	.word	0x00006840
        /*0344*/ 	.word	0x00000003
        /*0348*/ 	.word	0x00000000
        /*034c*/ 	.short	0x010a
        /*034e*/ 	.byte	0x3f
	.zero		1


	//   ....[41]....
        /*0350*/ 	.word	0x000068a0
        /*0354*/ 	.word	0x00000004
        /*0358*/ 	.word	0x00000000
        /*035c*/ 	.short	0x010a
        /*035e*/ 	.byte	0x3f
	.zero		1


	//   ....[42]....
        /*0360*/ 	.word	0x00006900
        /*0364*/ 	.word	0x00000003
        /*0368*/ 	.word	0x00000008
        /*036c*/ 	.short	0x010a
        /*036e*/ 	.byte	0x3f
	.zero		1


	//   ....[43]....
        /*0370*/ 	.word	0x000069d0
        /*0374*/ 	.word	0x0000000b
        /*0378*/ 	.word	0x00000038
        /*037c*/ 	.short	0x010a
        /*037e*/ 	.byte	0x3f
	.zero		1


	//   ....[44]....
        /*0380*/ 	.word	0x00006aa0
        /*0384*/ 	.word	0x00000007
        /*0388*/ 	.word	0x00000000
        /*038c*/ 	.short	0x010a
        /*038e*/ 	.byte	0x3f
	.zero		1


	//   ....[45]....
        /*0390*/ 	.word	0x00006af0
        /*0394*/ 	.word	0x00000006
        /*0398*/ 	.word	0x00000000
        /*039c*/ 	.short	0x010a
        /*039e*/ 	.byte	0x3f
	.zero		1


	//   ....[46]....
        /*03a0*/ 	.word	0x00006b40
        /*03a4*/ 	.word	0x00000007
        /*03a8*/ 	.word	0x00000000
        /*03ac*/ 	.short	0x010a
        /*03ae*/ 	.byte	0x3f
	.zero		1


	//   ....[47]....
        /*03b0*/ 	.word	0x00006b90
        /*03b4*/ 	.word	0x00000006
        /*03b8*/ 	.word	0x00000000
        /*03bc*/ 	.short	0x010a
        /*03be*/ 	.byte	0x3f
	.zero		1


	//   ....[48]....
        /*03c0*/ 	.word	0x00006be0
        /*03c4*/ 	.word	0x00000007
        /*03c8*/ 	.word	0x00000000
        /*03cc*/ 	.short	0x010a
        /*03ce*/ 	.byte	0x3f
	.zero		1


	//   ....[49]....
        /*03d0*/ 	.word	0x00006c30
        /*03d4*/ 	.word	0x00000006
        /*03d8*/ 	.word	0x00000000
        /*03dc*/ 	.short	0x010a
        /*03de*/ 	.byte	0x3f
	.zero		1


	//----- nvinfo : EIATTR_NUM_MBARRIERS
	.align		4
.L_37:
        /*03e0*/ 	.byte	0x03, 0x38
        /*03e2*/ 	.short	0x0014


	//----- nvinfo : EIATTR_EXIT_INSTR_OFFSETS
	.align		4
        /*03e4*/ 	.byte	0x04, 0x1c
        /*03e6*/ 	.short	(.L_39 - .L_38)


	//   ....[0]....
.L_38:
        /*03e8*/ 	.word	0x00001200


	//   ....[1]....
        /*03ec*/ 	.word	0x00001260


	//   ....[2]....
        /*03f0*/ 	.word	0x00005460


	//   ....[3]....
        /*03f4*/ 	.word	0x00005490


	//   ....[4]....
        /*03f8*/ 	.word	0x000067d0


	//----- nvinfo : EIATTR_MAX_THREADS
	.align		4
.L_39:
        /*03fc*/ 	.byte	0x04, 0x05
        /*03fe*/ 	.short	(.L_41 - .L_40)
.L_40:
        /*0400*/ 	.word	0x00000180
        /*0404*/ 	.word	0x00000001
        /*0408*/ 	.word	0x00000001


	//----- nvinfo : EIATTR_CRS_STACK_SIZE
	.align		4
.L_41:
        /*040c*/ 	.byte	0x04, 0x1e
        /*040e*/ 	.short	(.L_43 - .L_42)
.L_42:
        /*0410*/ 	.word	0x00000000


	//----- nvinfo : EIATTR_CBANK_PARAM_SIZE
	.align		4
.L_43:
        /*0414*/ 	.byte	0x03, 0x19
        /*0416*/ 	.short	0x0470


	//----- nvinfo : EIATTR_PARAM_CBANK
	.align		4
        /*0418*/ 	.byte	0x04, 0x0a
        /*041a*/ 	.short	(.L_45 - .L_44)
	.align		4
.L_44:
        /*041c*/ 	.word	index@(.nv.constant0._ZN7cutlass13device_kernelINS_4gemm6kernel13GemmUniversalIN4cute5tupleIJiiiiEEENS1_10collective13CollectiveMmaINS1_34MainloopSm90TmaGmmaWarpSpecializedILi7ENS5_IJNS4_1CILi1EEESB_SB_EEENS1_32KernelTmaWarpSpecializedPingpongEEENS5_IJNSA_ILi64EEESF_NSA_ILi128EEEEEENS_10tfloat32_tENS5_IJlSB_lEEESI_SJ_NS4_8TiledMMAINS4_8MMA_AtomIJNS4_4SM904GMMA29MMA_64x64x8_F32TF32TF32_SS_TNILNSN_7ScaleInE1ELSP_1EEEEEENS4_6LayoutISC_NS5_IJNSA_ILi0EEEST_ST_EEEEENS5_IJNS4_10UnderscoreESW_SW_EEEEENS4_13SM90_TMA_LOADENS4_14ComposedLayoutINS4_7SwizzleILi3ELi4ELi3EEENS4_18smem_ptr_flag_bitsILi32EEENSS_INS5_IJNSA_ILi8EEENSA_ILi32EEEEEENS5_IJS16_SB_EEEEEEEvNS4_8identityESZ_S1A_vS1B_EENS_8epilogue10collective6detail29Sm90TmaWarpSpecializedAdapterINS1E_15DefaultEpilogueISI_SJ_SJ_NS1D_6thread17LinearCombinationISI_Li1EffLNS1I_9ScaleType4KindE0ELNS_15FloatRoundStyleE2ESI_EENS1_15EpilogueDefaultEEEEEvvEEEEvNT_6ParamsE)
        /*0420*/ 	.short	0x0210
        /*0422*/ 	.short	0x0470


	//----- nvinfo : EIATTR_SW_WAR
	.align		4
.L_45:
        /*0424*/ 	.byte	0x04, 0x36
        /*0426*/ 	.short	(.L_47 - .L_46)
.L_46:
        /*0428*/ 	.word	0x00000008
.L_47:


//--------------------- .nv.callgraph             --------------------------
	.section	.nv.callgraph,"",@"SHT_CUDA_CALLGRAPH"
	.align	4
	.sectionentsize	8
	.align		4
        /*0000*/ 	.word	0x00000000
	.align		4
        /*0004*/ 	.word	0xffffffff
	.align		4
        /*0008*/ 	.word	index@(_ZN7cutlass13device_kernelINS_4gemm6kernel13GemmUniversalIN4cute5tupleIJiiiiEEENS1_10collective13CollectiveMmaINS1_34MainloopSm90TmaGmmaWarpSpecializedILi7ENS5_IJNS4_1CILi1EEESB_SB_EEENS1_32KernelTmaWarpSpecializedPingpongEEENS5_IJNSA_ILi64EEESF_NSA_ILi128EEEEEENS_10tfloat32_tENS5_IJlSB_lEEESI_SJ_NS4_8TiledMMAINS4_8MMA_AtomIJNS4_4SM904GMMA29MMA_64x64x8_F32TF32TF32_SS_TNILNSN_7ScaleInE1ELSP_1EEEEEENS4_6LayoutISC_NS5_IJNSA_ILi0EEEST_ST_EEEEENS5_IJNS4_10UnderscoreESW_SW_EEEEENS4_13SM90_TMA_LOADENS4_14ComposedLayoutINS4_7SwizzleILi3ELi4ELi3EEENS4_18smem_ptr_flag_bitsILi32EEENSS_INS5_IJNSA_ILi8EEENSA_ILi32EEEEEENS5_IJS16_SB_EEEEEEEvNS4_8identityESZ_S1A_vS1B_EENS_8epilogue10collective6detail29Sm90TmaWarpSpecializedAdapterINS1E_15DefaultEpilogueISI_SJ_SJ_NS1D_6thread17LinearCombinationISI_Li1EffLNS1I_9ScaleType4KindE0ELNS_15FloatRoundStyleE2ESI_EENS1_15EpilogueDefaultEEEEEvvEEEEvNT_6ParamsE)
	.align		4
        /*000c*/ 	.word	index@(__assertfail)
	.align		4
        /*0010*/ 	.word	0x00000000
	.align		4
        /*0014*/ 	.word	0xfffffffe
	.align		4
        /*0018*/ 	.word	0x00000000
	.align		4
        /*001c*/ 	.word	0xfffffffd
	.align		4
        /*0020*/ 	.word	0x00000000
	.align		4
        /*0024*/ 	.word	0xfffffffc


//--------------------- .nv.constant4             --------------------------
	.section	.nv.constant4,"a",@progbits
	.align	8
	.align		8
.nv.constant4:
        /*0000*/ 	.dword	__assertfail
	.align		8
        /*0008*/ 	.dword	__unnamed_1
	.align		8
        /*0010*/ 	.dword	_ZN40_INTERNAL_d1cf87ea_4_k_cu_a70b25ed_199954cuda3std3__45__cpo5beginE
	.align		8
        /*0018*/ 	.dword	_ZN40_INTERNAL_d1cf87ea_4_k_cu_a70b25ed_199954cuda3std3__45__cpo3endE
	.align		8
        /*0020*/ 	.dword	_ZN40_INTERNAL_d1cf87ea_4_k_cu_a70b25ed_199954cuda3std3__45__cpo6cbeginE
	.align		8
        /*0028*/ 	.dword	_ZN40_INTERNAL_d1cf87ea_4_k_cu_a70b25ed_199954cuda3std3__45__cpo4cendE
	.align		8
        /*0030*/ 	.dword	_ZN40_INTERNAL_d1cf87ea_4_k_cu_a70b25ed_199954cuda3std3__442_GLOBAL__N__d1cf87ea_4_k_cu_a70b25ed_199956ignoreE
	.align		8
        /*0038*/ 	.dword	_ZN40_INTERNAL_d1cf87ea_4_k_cu_a70b25ed_199954cuda3std3__419piecewise_constructE
	.align		8
        /*0040*/ 	.dword	_ZN40_INTERNAL_d1cf87ea_4_k_cu_a70b25ed_199954cuda3std3__48in_placeE
	.align		8
        /*0048*/ 	.dword	_ZN40_INTERNAL_d1cf87ea_4_k_cu_a70b25ed_199954cuda3std6ranges3__45__cpo4swapE
	.align		8
        /*0050*/ 	.dword	_ZN40_INTERNAL_d1cf87ea_4_k_cu_a70b25ed_199954cuda3std6ranges3__45__cpo9iter_moveE
	.align		8
        /*0058*/ 	.dword	_ZN40_INTERNAL_d1cf87ea_4_k_cu_a70b25ed_199954cute7productE
	.align		8
        /*0060*/ 	.dword	_ZN40_INTERNAL_d1cf87ea_4_k_cu_a70b25ed_199954cute1_E
	.align		8
        /*0068*/ 	.dword	$str$22
	.align		8
        /*0070*/ 	.dword	$str$23


//--------------------- .text._ZN7cutlass13device_kernelINS_4gemm6kernel13GemmUniversalIN4cute5tupleIJiiiiEEENS1_10collective13CollectiveMmaINS1_34MainloopSm90TmaGmmaWarpSpecializedILi7ENS5_IJNS4_1CILi1EEESB_SB_EEENS1_32KernelTmaWarpSpecializedPingpongEEENS5_IJNSA_ILi64EEESF_NSA_ILi128EEEEEENS_10tfloat32_tENS5_IJlSB_lEEESI_SJ_NS4_8TiledMMAINS4_8MMA_AtomIJNS4_4SM904GMMA29MMA_64x64x8_F32TF32TF32_SS_TNILNSN_7ScaleInE1ELSP_1EEEEEENS4_6LayoutISC_NS5_IJNSA_ILi0EEEST_ST_EEEEENS5_IJNS4_10UnderscoreESW_SW_EEEEENS4_13SM90_TMA_LOADENS4_14ComposedLayoutINS4_7SwizzleILi3ELi4ELi3EEENS4_18smem_ptr_flag_bitsILi32EEENSS_INS5_IJNSA_ILi8EEENSA_ILi32EEEEEENS5_IJS16_SB_EEEEEEEvNS4_8identityESZ_S1A_vS1B_EENS_8epilogue10collective6detail29Sm90TmaWarpSpecializedAdapterINS1E_15DefaultEpilogueISI_SJ_SJ_NS1D_6thread17LinearCombinationISI_Li1EffLNS1I_9ScaleType4KindE0ELNS_15FloatRoundStyleE2ESI_EENS1_15EpilogueDefaultEEEEEvvEEEEvNT_6ParamsE --------------------------
	.section	.text._ZN7cutlass13device_kernelINS_4gemm6kernel13GemmUniversalIN4cute5tupleIJiiiiEEENS1_10collective13CollectiveMmaINS1_34MainloopSm90TmaGmmaWarpSpecializedILi7ENS5_IJNS4_1CILi1EEESB_SB_EEENS1_32KernelTmaWarpSpecializedPingpongEEENS5_IJNSA_ILi64EEESF_NSA_ILi128EEEEEENS_10tfloat32_tENS5_IJlSB_lEEESI_SJ_NS4_8TiledMMAINS4_8MMA_AtomIJNS4_4SM904GMMA29MMA_64x64x8_F32TF32TF32_SS_TNILNSN_7ScaleInE1ELSP_1EEEEEENS4_6LayoutISC_NS5_IJNSA_ILi0EEEST_ST_EEEEENS5_IJNS4_10UnderscoreESW_SW_EEEEENS4_13SM90_TMA_LOADENS4_14ComposedLayoutINS4_7SwizzleILi3ELi4ELi3EEENS4_18smem_ptr_flag_bitsILi32EEENSS_INS5_IJNSA_ILi8EEENSA_ILi32EEEEEENS5_IJS16_SB_EEEEEEEvNS4_8identityESZ_S1A_vS1B_EENS_8epilogue10collective6detail29Sm90TmaWarpSpecializedAdapterINS1E_15DefaultEpilogueISI_SJ_SJ_NS1D_6thread17LinearCombinationISI_Li1EffLNS1I_9ScaleType4KindE0ELNS_15FloatRoundStyleE2ESI_EENS1_15EpilogueDefaultEEEEEvvEEEEvNT_6ParamsE,"ax",@progbits
	.align	128
.text._ZN7cutlass13device_kernelINS_4gemm6kernel13GemmUniversalIN4cute5tupleIJiiiiEEENS1_10collective13CollectiveMmaINS1_34MainloopSm90TmaGmmaWarpSpecializedILi7ENS5_IJNS4_1CILi1EEESB_SB_EEENS1_32KernelTmaWarpSpecializedPingpongEEENS5_IJNSA_ILi64EEESF_NSA_ILi128EEEEEENS_10tfloat32_tENS5_IJlSB_lEEESI_SJ_NS4_8TiledMMAINS4_8MMA_AtomIJNS4_4SM904GMMA29MMA_64x64x8_F32TF32TF32_SS_TNILNSN_7ScaleInE1ELSP_1EEEEEENS4_6LayoutISC_NS5_IJNSA_ILi0EEEST_ST_EEEEENS5_IJNS4_10UnderscoreESW_SW_EEEEENS4_13SM90_TMA_LOADENS4_14ComposedLayoutINS4_7SwizzleILi3ELi4ELi3EEENS4_18smem_ptr_flag_bitsILi32EEENSS_INS5_IJNSA_ILi8EEENSA_ILi32EEEEEENS5_IJS16_SB_EEEEEEEvNS4_8identityESZ_S1A_vS1B_EENS_8epilogue10collective6detail29Sm90TmaWarpSpecializedAdapterINS1E_15DefaultEpilogueISI_SJ_SJ_NS1D_6thread17LinearCombinationISI_Li1EffLNS1I_9ScaleType4KindE0ELNS_15FloatRoundStyleE2ESI_EENS1_15EpilogueDefaultEEEEEvvEEEEvNT_6ParamsE:
        .type           _ZN7cutlass13device_kernelINS_4gemm6kernel13GemmUniversalIN4cute5tupleIJiiiiEEENS1_10collective13CollectiveMmaINS1_34MainloopSm90TmaGmmaWarpSpecializedILi7ENS5_IJNS4_1CILi1EEESB_SB_EEENS1_32KernelTmaWarpSpecializedPingpongEEENS5_IJNSA_ILi64EEESF_NSA_ILi128EEEEEENS_10tfloat32_tENS5_IJlSB_lEEESI_SJ_NS4_8TiledMMAINS4_8MMA_AtomIJNS4_4SM904GMMA29MMA_64x64x8_F32TF32TF32_SS_TNILNSN_7ScaleInE1ELSP_1EEEEEENS4_6LayoutISC_NS5_IJNSA_ILi0EEEST_ST_EEEEENS5_IJNS4_10UnderscoreESW_SW_EEEEENS4_13SM90_TMA_LOADENS4_14ComposedLayoutINS4_7SwizzleILi3ELi4ELi3EEENS4_18smem_ptr_flag_bitsILi32EEENSS_INS5_IJNSA_ILi8EEENSA_ILi32EEEEEENS5_IJS16_SB_EEEEEEEvNS4_8identityESZ_S1A_vS1B_EENS_8epilogue10collective6detail29Sm90TmaWarpSpecializedAdapterINS1E_15DefaultEpilogueISI_SJ_SJ_NS1D_6thread17LinearCombinationISI_Li1EffLNS1I_9ScaleType4KindE0ELNS_15FloatRoundStyleE2ESI_EENS1_15EpilogueDefaultEEEEEvvEEEEvNT_6ParamsE,@function
        .size           _ZN7cutlass13device_kernelINS_4gemm6kernel13GemmUniversalIN4cute5tupleIJiiiiEEENS1_10collective13CollectiveMmaINS1_34MainloopSm90TmaGmmaWarpSpecializedILi7ENS5_IJNS4_1CILi1EEESB_SB_EEENS1_32KernelTmaWarpSpecializedPingpongEEENS5_IJNSA_ILi64EEESF_NSA_ILi128EEEEEENS_10tfloat32_tENS5_IJlSB_lEEESI_SJ_NS4_8TiledMMAINS4_8MMA_AtomIJNS4_4SM904GMMA29MMA_64x64x8_F32TF32TF32_SS_TNILNSN_7ScaleInE1ELSP_1EEEEEENS4_6LayoutISC_NS5_IJNSA_ILi0EEEST_ST_EEEEENS5_IJNS4_10UnderscoreESW_SW_EEEEENS4_13SM90_TMA_LOADENS4_14ComposedLayoutINS4_7SwizzleILi3ELi4ELi3EEENS4_18smem_ptr_flag_bitsILi32EEENSS_INS5_IJNSA_ILi8EEENSA_ILi32EEEEEENS5_IJS16_SB_EEEEEEEvNS4_8identityESZ_S1A_vS1B_EENS_8epilogue10collective6detail29Sm90TmaWarpSpecializedAdapterINS1E_15DefaultEpilogueISI_SJ_SJ_NS1D_6thread17LinearCombinationISI_Li1EffLNS1I_9ScaleType4KindE0ELNS_15FloatRoundStyleE2ESI_EENS1_15EpilogueDefaultEEEEEvvEEEEvNT_6ParamsE,(.L_x_139 - _ZN7cutlass13device_kernelINS_4gemm6kernel13GemmUniversalIN4cute5tupleIJiiiiEEENS1_10collective13CollectiveMmaINS1_34MainloopSm90TmaGmmaWarpSpecializedILi7ENS5_IJNS4_1CILi1EEESB_SB_EEENS1_32KernelTmaWarpSpecializedPingpongEEENS5_IJNSA_ILi64EEESF_NSA_ILi128EEEEEENS_10tfloat32_tENS5_IJlSB_lEEESI_SJ_NS4_8TiledMMAINS4_8MMA_AtomIJNS4_4SM904GMMA29MMA_64x64x8_F32TF32TF32_SS_TNILNSN_7ScaleInE1ELSP_1EEEEEENS4_6LayoutISC_NS5_IJNSA_ILi0EEEST_ST_EEEEENS5_IJNS4_10UnderscoreESW_SW_EEEEENS4_13SM90_TMA_LOADENS4_14ComposedLayoutINS4_7SwizzleILi3ELi4ELi3EEENS4_18smem_ptr_flag_bitsILi32EEENSS_INS5_IJNSA_ILi8EEENSA_ILi32EEEEEENS5_IJS16_SB_EEEEEEEvNS4_8identityESZ_S1A_vS1B_EENS_8epilogue10collective6detail29Sm90TmaWarpSpecializedAdapterINS1E_15DefaultEpilogueISI_SJ_SJ_NS1D_6thread17LinearCombinationISI_Li1EffLNS1I_9ScaleType4KindE0ELNS_15FloatRoundStyleE2ESI_EENS1_15EpilogueDefaultEEEEEvvEEEEvNT_6ParamsE)
        .other          _ZN7cutlass13device_kernelINS_4gemm6kernel13GemmUniversalIN4cute5tupleIJiiiiEEENS1_10collective13CollectiveMmaINS1_34MainloopSm90TmaGmmaWarpSpecializedILi7ENS5_IJNS4_1CILi1EEESB_SB_EEENS1_32KernelTmaWarpSpecializedPingpongEEENS5_IJNSA_ILi64EEESF_NSA_ILi128EEEEEENS_10tfloat32_tENS5_IJlSB_lEEESI_SJ_NS4_8TiledMMAINS4_8MMA_AtomIJNS4_4SM904GMMA29MMA_64x64x8_F32TF32TF32_SS_TNILNSN_7ScaleInE1ELSP_1EEEEEENS4_6LayoutISC_NS5_IJNSA_ILi0EEEST_ST_EEEEENS5_IJNS4_10UnderscoreESW_SW_EEEEENS4_13SM90_TMA_LOADENS4_14ComposedLayoutINS4_7SwizzleILi3ELi4ELi3EEENS4_18smem_ptr_flag_bitsILi32EEENSS_INS5_IJNSA_ILi8EEENSA_ILi32EEEEEENS5_IJS16_SB_EEEEEEEvNS4_8identityESZ_S1A_vS1B_EENS_8epilogue10collective6detail29Sm90TmaWarpSpecializedAdapterINS1E_15DefaultEpilogueISI_SJ_SJ_NS1D_6thread17LinearCombinationISI_Li1EffLNS1I_9ScaleType4KindE0ELNS_15FloatRoundStyleE2ESI_EENS1_15EpilogueDefaultEEEEEvvEEEEvNT_6ParamsE,@"STO_CUDA_ENTRY STV_DEFAULT"
_ZN7cutlass13device_kernelINS_4gemm6kernel13GemmUniversalIN4cute5tupleIJiiiiEEENS1_10collective13CollectiveMmaINS1_34MainloopSm90TmaGmmaWarpSpecializedILi7ENS5_IJNS4_1CILi1EEESB_SB_EEENS1_32KernelTmaWarpSpecializedPingpongEEENS5_IJNSA_ILi64EEESF_NSA_ILi128EEEEEENS_10tfloat32_tENS5_IJlSB_lEEESI_SJ_NS4_8TiledMMAINS4_8MMA_AtomIJNS4_4SM904GMMA29MMA_64x64x8_F32TF32TF32_SS_TNILNSN_7ScaleInE1ELSP_1EEEEEENS4_6LayoutISC_NS5_IJNSA_ILi0EEEST_ST_EEEEENS5_IJNS4_10UnderscoreESW_SW_EEEEENS4_13SM90_TMA_LOADENS4_14ComposedLayoutINS4_7SwizzleILi3ELi4ELi3EEENS4_18smem_ptr_flag_bitsILi32EEENSS_INS5_IJNSA_ILi8EEENSA_ILi32EEEEEENS5_IJS16_SB_EEEEEEEvNS4_8identityESZ_S1A_vS1B_EENS_8epilogue10collective6detail29Sm90TmaWarpSpecializedAdapterINS1E_15DefaultEpilogueISI_SJ_SJ_NS1D_6thread17LinearCombinationISI_Li1EffLNS1I_9ScaleType4KindE0ELNS_15FloatRoundStyleE2ESI_EENS1_15EpilogueDefaultEEEEEvvEEEEvNT_6ParamsE:
[----:B------:R-:W0:Y:S02]  /*0000*/  LDC R1, c[0x0][0x28] ;  /* 0x00000a00ff017b82 */ /* 0x000e240000000800 */
[----:B0-----:R-:W-:Y:S01]  /*0010*/  VIADD R1, R1, 0xfffffff8 ;  /* 0xfffffff801017836 */ /* 0x001fe20000000000 */
[----:B------:R-:W0:Y:S01]  /*0020*/  S2R R4, SR_TID.X ;  /* 0x0000000000047919 */ /* 0x000e220000002100 */
[----:B------:R-:W-:Y:S01]  /*0030*/  ELECT P0, URZ, PT ;  /* 0x00000000003f782f */ /* 0x000fe20003800000 */
[----:B------:R-:W-:Y:S01]  /*0040*/  BSSY B0, `(.L_x_0) ;  /* 0x000000f000007945 */ /* 0x000fe20003800000 */
[--C-:B0-----:R-:W-:Y:S02]  /*0050*/  SHF.R.U32.HI R0, RZ, 0x5, R4.reuse ;  /* 0x00000005ff007819 */ /* 0x101fe40000011604 */
[----:B------:R-:W-:-:S03]  /*0060*/  SHF.R.U32.HI R5, RZ, 0x7, R4 ;  /* 0x00000007ff057819 */ /* 0x000fc60000011604 */
[----:B------:R-:W0:Y:S04]  /*0070*/  SHFL.IDX PT, R2, R0, RZ, 0x1f ;  /* 0x00001fff00027589 */ /* 0x000e2800000e0000 */
[----:B------:R1:W2:Y:S01]  /*0080*/  SHFL.IDX PT, R7, R5, RZ, 0x1f ;  /* 0x00001fff05077589 */ /* 0x0002a200000e0000 */
[----:B0-----:R-:W-:-:S13]  /*0090*/  ISETP.NE.OR P0, PT, R2, RZ, !P0 ;  /* 0x000000ff0200720c */ /* 0x001fda0004705670 */
[----:B-12---:R-:W-:Y:S05]  /*00a0*/  @P0 BRA `(.L_x_1) ;  /* 0x0000000000200947 */ /* 0x006fea0003800000 */
[----:B------:R-:W-:Y:S02]  /*00b0*/  ULDC.64 UR4, c[0x0][0x198] ;  /* 0x0000660000047ab9 */ /* 0x000fe40000000a00 */
[----:B------:R-:W-:Y:S02]  /*00c0*/  UIADD3 UR6, UP0, UR4, 0xf0, URZ ;  /* 0x000000f004067890 */ /* 0x000fe4000ff1e03f */
[----:B------:R-:W-:Y:S02]  /*00d0*/  UIADD3 UR4, UP1, UR4, 0x1f0, URZ ;  /* 0x000001f004047890 */ /* 0x000fe4000ff3e03f */
[----:B------:R-:W-:Y:S02]  /*00e0*/  UIADD3.X UR7, URZ, UR5, URZ, UP0, !UPT ;  /* 0x000000053f077290 */ /* 0x000fe400087fe43f */
[----:B------:R-:W-:-:S07]  /*00f0*/  UIADD3.X UR5, URZ, UR5, URZ, UP1, !UPT ;  /* 0x000000053f057290 */ /* 0x000fce0008ffe43f */
[----:B------:R0:W-:Y:S02]  /*0100*/  UTMACCTL.PF [UR6] ;  /* 0x00000000060079b9 */ /* 0x0001e40008040000 */
[----:B------:R0:W-:Y:S02]  /*0110*/  UTMACCTL.PF [UR4] ;  /* 0x00000000040079b9 */ /* 0x0001e40008040000 */
[----:B0-----:R-:W-:Y:S01]  /*0120*/  NOP ;  /* 0x0000000000007918 */ /* 0x001fe20000000000 */
.L_x_1:
[----:B------:R-:W-:Y:S05]  /*0130*/  BSYNC B0 ;  /* 0x0000000000007941 */ /* 0x000fea0003800000 */
.L_x_0:
[----:B------:R-:W0:Y:S02]  /*0140*/  SHFL.IDX PT, R3, R0, RZ, 0x1f ;  /* 0x00001fff00037589 */ /* 0x000e2400000e0000 */
[----:B0-----:R-:W-:-:S13]  /*0150*/  ISETP.NE.AND P0, PT, R3, RZ, PT ;  /* 0x000000ff0300720c */ /* 0x001fda0003f05270 */
[----:B------:R-:W-:Y:S05]  /*0160*/  @P0 BRA `(.L_x_2) ;  /* 0x0000000000700947 */ /* 0x000fea0003800000 */
[----:B------:R-:W0:Y:S01]  /*0170*/  S2UR UR8, SR_CgaCtaId ;  /* 0x00000000000879c3 */ /* 0x000e220000008800 */
[----:B------:R-:W-:Y:S01]  /*0180*/  UMOV UR4, 0x400 ;  /* 0x0000040000047882 */ /* 0x000fe20000000000 */
[----:B------:R-:W-:Y:S01]  /*0190*/  UMOV UR5, 0x1 ;  /* 0x0000000100057882 */ /* 0x000fe20000000000 */
[----:B------:R-:W-:Y:S01]  /*01a0*/  UMOV UR6, 0x80 ;  /* 0x0000008000067882 */ /* 0x000fe20000000000 */
[----:B------:R-:W-:Y:S01]  /*01b0*/  ELECT P0, URZ, PT ;  /* 0x00000000003f782f */ /* 0x000fe20003800000 */
[----:B------:R-:W-:-:S04]  /*01c0*/  UIADD3 UR6, -UR6, 0x100000, URZ ;  /* 0x0010000006067890 */ /* 0x000fc8000fffe13f */
[----:B------:R-:W-:Y:S02]  /*01d0*/  USHF.L.U32 UR7, UR6, 0xb, URZ ;  /* 0x0000000b06077899 */ /* 0x000fe4000800063f */
[----:B------:R-:W-:Y:S02]  /*01e0*/  USHF.L.U32 UR6, UR6, 0x1, URZ ;  /* 0x0000000106067899 */ /* 0x000fe4000800063f */
[----:B0-----:R-:W-:Y:S02]  /*01f0*/  ULEA UR8, UR8, UR4, 0x18 ;  /* 0x0000000408087291 */ /* 0x001fe4000f8ec03f */
[----:B------:R-:W-:-:S04]  /*0200*/  UIADD3 UR4, -UR5, 0x100000, URZ ;  /* 0x0010000005047890 */ /* 0x000fc8000fffe13f */
[----:B------:R-:W-:Y:S02]  /*0210*/  USHF.L.U32 UR5, UR4, 0xb, URZ ;  /* 0x0000000b04057899 */ /* 0x000fe4000800063f */
[----:B------:R-:W-:Y:S01]  /*0220*/  USHF.L.U32 UR4, UR4, 0x1, URZ ;  /* 0x0000000104047899 */ /* 0x000fe2000800063f */
[----:B------:R-:W0:Y:S11]  /*0230*/  FENCE.VIEW.ASYNC.S ;  /* 0x00000000000073c6 */ /* 0x000e360000000000 */
[----:B0-----:R0:W1:Y:S01]  /*0240*/  SYNCS.EXCH.64 URZ, [UR8], UR4 ;  /* 0x00000004083f75b2 */ /* 0x0010620008000100 */
[----:B------:R0:W2:Y:S01]  /*0250*/  SYNCS.EXCH.64 URZ, [UR8+0x38], UR6 ;  /* 0x00003806083f75b2 */ /* 0x0000a20008000100 */
[----:B------:R0:W3:Y:S01]  /*0260*/  SYNCS.EXCH.64 URZ, [UR8+0x8], UR4 ;  /* 0x00000804083f75b2 */ /* 0x0000e20008000100 */
[----:B------:R0:W4:Y:S01]  /*0270*/  SYNCS.EXCH.64 URZ, [UR8+0x40], UR6 ;  /* 0x00004006083f75b2 */ /* 0x0001220008000100 */
[----:B------:R0:W0:Y:S01]  /*0280*/  SYNCS.EXCH.64 URZ, [UR8+0x10], UR4 ;  /* 0x00001004083f75b2 */ /* 0x0000220008000100 */
        /* <DEDUP_REMOVED lines=9> */
[----:B------:R-:W-:Y:S01]  /*0320*/  NOP ;  /* 0x0000000000007918 */ /* 0x000fe20000000000 */
.L_x_2:
[----:B------:R-:W5:Y:S01]  /*0330*/  SHFL.IDX PT, R6, R0, RZ, 0x1f ;  /* 0x00001fff00067589 */ /* 0x000f6200000e0000 */
[----:B------:R-:W-:Y:S01]  /*0340*/  ELECT P0, URZ, PT ;  /* 0x00000000003f782f */ /* 0x000fe20003800000 */
[----:B------:R-:W-:Y:S01]  /*0350*/  NOP ;  /* 0x0000000000007918 */ /* 0x000fe20000000000 */
[----:B------:R-:W-:Y:S01]  /*0360*/  ELECT P1, URZ, PT ;  /* 0x00000000003f782f */ /* 0x000fe20003820000 */
[----:B------:R-:W1:Y:S01]  /*0370*/  SHFL.IDX PT, R3, R0, RZ, 0x1f ;  /* 0x00001fff00037589 */ /* 0x000e6200000e0000 */
[----:B0-----:R-:W-:Y:S01]  /*0380*/  UMOV UR4, 0x20 ;  /* 0x0000002000047882 */ /* 0x001fe20000000000 */
[----:B------:R-:W-:Y:S01]  /*0390*/  UMOV UR11, 0x80 ;  /* 0x00000080000b7882 */ /* 0x000fe20000000000 */
[----:B------:R-:W-:Y:S01]  /*03a0*/  NOP ;  /* 0x0000000000007918 */ /* 0x000fe20000000000 */
[----:B------:R-:W0:Y:S01]  /*03b0*/  SHFL.IDX PT, R5, R5, RZ, 0x1f ;  /* 0x00001fff05057589 */ /* 0x000e2200000e0000 */
[C---:B------:R-:W-:Y:S01]  /*03c0*/  VIADD R31, R7.reuse, 0xffffffff ;  /* 0xffffffff071f7836 */ /* 0x040fe20000000000 */
[----:B------:R-:W-:Y:S01]  /*03d0*/  ULDC.64 UR48, c[0x0][0x208] ;  /* 0x0000820000307ab9 */ /* 0x000fe20000000a00 */
[----:B------:R-:W-:-:S03]  /*03e0*/  ISETP.NE.AND P2, PT, R7, RZ, PT ;  /* 0x000000ff0700720c */ /* 0x000fc60003f45270 */
[----:B------:R-:W-:Y:S02]  /*03f0*/  ISETP.GE.U32.AND P3, PT, R31, 0x2, PT ;  /* 0x000000021f00780c */ /* 0x000fe40003f66070 */
[----:B-----5:R-:W-:Y:S02]  /*0400*/  ISETP.NE.OR P0, PT, R6, RZ, !P0 ;  /* 0x000000ff0600720c */ /* 0x020fe40004705670 */
[----:B-1----:R-:W-:Y:S02]  /*0410*/  ISETP.NE.OR P1, PT, R3, RZ, !P1 ;  /* 0x000000ff0300720c */ /* 0x002fe40004f25670 */
[----:B------:R-:W-:Y:S02]  /*0420*/  SHF.R.S32.HI R3, RZ, 0x1f, R2 ;  /* 0x0000001fff037819 */ /* 0x000fe40000011402 */
[----:B0-----:R-:W-:Y:S02]  /*0430*/  R2UR UR43, R5 ;  /* 0x00000000052b72ca */ /* 0x001fe400000e0000 */
[----:B------:R-:W-:-:S05]  /*0440*/  LEA.HI R3, R3, R2, RZ, 0x2 ;  /* 0x0000000203037211 */ /* 0x000fca00078f10ff */
[----:B------:R-:W-:Y:S01]  /*0450*/  VOTEU.ALL UP0, P0 ;  /* 0x00000000003f7886 */ /* 0x000fe20000000000 */
[----:B------:R-:W-:Y:S01]  /*0460*/  LOP3.LUT R3, R3, 0xfffffffc, RZ, 0xc0, !PT ;  /* 0xfffffffc03037812 */ /* 0x000fe200078ec0ff */
[----:B------:R-:W-:-:S03]  /*0470*/  VOTEU.ALL UP1, P1 ;  /* 0x00000000003f7886 */ /* 0x000fc60000820000 */
[----:B------:R-:W0:Y:S01]  /*0480*/  @!UP0 S2UR UR7, SR_CgaCtaId ;  /* 0x00000000000789c3 */ /* 0x000e220000008800 */
[----:B------:R-:W-:Y:S01]  /*0490*/  @!UP0 UMOV UR6, 0x400 ;  /* 0x0000040000068882 */ /* 0x000fe20000000000 */
[----:B------:R-:W-:-:S04]  /*04a0*/  @!UP0 UIADD3 UR4, -UR4, 0x100000, URZ ;  /* 0x0010000004048890 */ /* 0x000fc8000fffe13f */
[----:B------:R-:W-:Y:S02]  /*04b0*/  @!UP0 USHF.L.U32 UR5, UR4, 0xb, URZ ;  /* 0x0000000b04058899 */ /* 0x000fe4000800063f */
[----:B------:R-:W-:Y:S01]  /*04c0*/  @!UP0 USHF.L.U32 UR4, UR4, 0x1, URZ ;  /* 0x0000000104048899 */ /* 0x000fe2000800063f */
[----:B------:R-:W-:Y:S01]  /*04d0*/  IMAD.IADD R14, R2, 0x1, -R3 ;  /* 0x00000001020e7824 */ /* 0x000fe200078e0a03 */
[----:B------:R-:W-:Y:S01]  /*04e0*/  @!UP1 UMOV UR9, 0x400 ;  /* 0x0000040000099882 */ /* 0x000fe20000000000 */
[----:B------:R-:W-:Y:S01]  /*04f0*/  VOTEU.ALL UP2, P1 ;  /* 0x00000000003f7886 */ /* 0x000fe20000840000 */
[----:B------:R-:W-:Y:S01]  /*0500*/  VOTEU.ALL UP3, P1 ;  /* 0x00000000003f7886 */ /* 0x000fe20000860000 */
[----:B------:R-:W-:Y:S01]  /*0510*/  VOTEU.ALL UP4, P1 ;  /* 0x00000000003f7886 */ /* 0x000fe20000880000 */
[----:B------:R-:W1:Y:S01]  /*0520*/  @!UP1 S2UR UR10, SR_CgaCtaId ;  /* 0x00000000000a99c3 */ /* 0x000e620000008800 */
[----:B------:R-:W-:Y:S01]  /*0530*/  VOTEU.ALL UP5, P1 ;  /* 0x00000000003f7886 */ /* 0x000fe200008a0000 */
[----:B------:R-:W-:-:S04]  /*0540*/  SHF.R.S32.HI R3, RZ, 0x1f, R4 ;  /* 0x0000001fff037819 */ /* 0x000fc80000011404 */
[----:B------:R-:W-:-:S04]  /*0550*/  LEA.HI R3, R3, R4, RZ, 0x7 ;  /* 0x0000000403037211 */ /* 0x000fc800078f38ff */
[----:B------:R-:W-:-:S05]  /*0560*/  LOP3.LUT R3, R3, 0xffffff80, RZ, 0xc0, !PT ;  /* 0xffffff8003037812 */ /* 0x000fca00078ec0ff */
[----:B------:R-:W-:Y:S01]  /*0570*/  IMAD.IADD R5, R4, 0x1, -R3 ;  /* 0x0000000104057824 */ /* 0x000fe200078e0a03 */
[----:B0-----:R-:W-:Y:S02]  /*0580*/  @!UP0 ULEA UR8, UR7, UR6, 0x18 ;  /* 0x0000000607088291 */ /* 0x001fe4000f8ec03f */
[----:B------:R-:W-:-:S04]  /*0590*/  @!UP1 UIADD3 UR6, -UR11, 0x100000, URZ ;  /* 0x001000000b069890 */ /* 0x000fc8000fffe13f */
[----:B------:R-:W-:Y:S02]  /*05a0*/  @!UP1 USHF.L.U32 UR7, UR6, 0xb, URZ ;  /* 0x0000000b06079899 */ /* 0x000fe4000800063f */
[----:B------:R-:W-:Y:S01]  /*05b0*/  @!UP1 USHF.L.U32 UR6, UR6, 0x1, URZ ;  /* 0x0000000106069899 */ /* 0x000fe2000800063f */
[----:B------:R-:W-:Y:S01]  /*05c0*/  VOTEU.ALL UP0, P0 ;  /* 0x00000000003f7886 */ /* 0x000fe20000000000 */
[----:B-1----:R-:W-:Y:S01]  /*05d0*/  @!UP1 ULEA UR9, UR10, UR9, 0x18 ;  /* 0x000000090a099291 */ /* 0x002fe2000f8ec03f */
[----:B------:R-:W-:Y:S02]  /*05e0*/  VOTEU.ALL UP1, P0 ;  /* 0x00000000003f7886 */ /* 0x000fe40000020000 */
[----:B------:R-:W-:Y:S01]  /*05f0*/  ULDC.64 UR10, c[0x0][0x598] ;  /* 0x00016600000a7ab9 */ /* 0x000fe20000000a00 */
[----:B------:R-:W-:Y:S01]  /*0600*/  ISETP.NE.AND P0, PT, R14, 0x3, PT ;  /* 0x000000030e00780c */ /* 0x000fe20003f05270 */
[----:B------:R-:W0:Y:S02]  /*0610*/  FENCE.VIEW.ASYNC.S ;  /* 0x00000000000073c6 */ /* 0x000e240000000000 */
[----:B0-----:R0:W2:Y:S01]  /*0620*/  @!UP0 SYNCS.EXCH.64 URZ, [UR8+0xa0], UR4 ;  /* 0x0000a004083f85b2 */ /* 0x0010a20008000100 */
[----:B------:R-:W-:-:S02]  /*0630*/  ISETP.NE.U32.AND P1, PT, RZ, UR10, PT ;  /* 0x0000000aff007c0c */ /* 0x000fc4000bf25070 */
[----:B------:R-:W-:Y:S02]  /*0640*/  ISETP.EQ.OR P0, PT, R14, RZ, !P0 ;  /* 0x000000ff0e00720c */ /* 0x000fe40004702670 */
[----:B------:R-:W-:Y:S02]  /*0650*/  ISETP.NE.AND.EX P1, PT, RZ, UR11, PT, P1 ;  /* 0x0000000bff007c0c */ /* 0x000fe4000bf25310 */
[----:B------:R-:W-:-:S04]  /*0660*/  ISETP.EQ.AND P0, PT, R7, RZ, P0 ;  /* 0x000000ff0700720c */ /* 0x000fc80000702270 */
[----:B------:R-:W-:-:S04]  /*0670*/  SEL R23, RZ, 0x1, !P0 ;  /* 0x00000001ff177807 */ /* 0x000fc80004000000 */
[----:B------:R-:W-:Y:S01]  /*0680*/  SEL R23, R23, 0x2, P3 ;  /* 0x0000000217177807 */ /* 0x000fe20001800000 */
[----:B------:R0:W2:Y:S01]  /*0690*/  @!UP1 SYNCS.EXCH.64 URZ, [UR8+0xa8], UR4 ;  /* 0x0000a804083f95b2 */ /* 0x0000a20008000100 */
[----:B------:R-:W-:Y:S01]  /*06a0*/  NOP ;  /* 0x0000000000007918 */ /* 0x000fe20000000000 */
[----:B------:R0:W2:Y:S01]  /*06b0*/  @!UP2 SYNCS.EXCH.64 URZ, [UR9+0x80], UR6 ;  /* 0x00008006093fa5b2 */ /* 0x0000a20008000100 */
[----:B------:R0:W2:Y:S01]  /*06c0*/  @!UP3 SYNCS.EXCH.64 URZ, [UR9+0x88], UR6 ;  /* 0x00008806093fb5b2 */ /* 0x0000a20008000100 */
[----:B------:R0:W2:Y:S01]  /*06d0*/  @!UP4 SYNCS.EXCH.64 URZ, [UR9+0x90], UR6 ;  /* 0x00009006093fc5b2 */ /* 0x0000a20008000100 */
[----:B------:R0:W2:Y:S01]  /*06e0*/  @!UP5 SYNCS.EXCH.64 URZ, [UR9+0x98], UR6 ;  /* 0x00009806093fd5b2 */ /* 0x0000a20008000100 */
[----:B------:R-:W-:Y:S01]  /*06f0*/  NOP ;  /* 0x0000000000007918 */ /* 0x000fe20000000000 */
[----:B--234-:R-:W-:Y:S06]  /*0700*/  BAR.SYNC.DEFER_BLOCKING 0x0 ;  /* 0x0000000000007b1d */ /* 0x01cfec0000010000 */
[----:B0-----:R-:W-:Y:S05]  /*0710*/  @!P1 BRA `(.L_x_3) ;  /* 0x00000000001c9947 */ /* 0x001fea0003800000 */
[----:B------:R-:W0:Y:S02]  /*0720*/  LDC.64 R2, c[0x0][0x598] ;  /* 0x00016600ff027b82 */ /* 0x000e240000000a00 */
[----:B0-----:R-:W2:Y:S02]  /*0730*/  LDG.E.64 R2, desc[UR48][R2.64] ;  /* 0x0000003002027981 */ /* 0x001ea4000c1e1b00 */
[----:B--2---:R-:W-:-:S04]  /*0740*/  ISETP.NE.U32.AND P0, PT, R2, RZ, PT ;  /* 0x000000ff0200720c */ /* 0x004fc80003f05070 */
[----:B------:R-:W-:-:S13]  /*0750*/  ISETP.NE.AND.EX P0, PT, R3, RZ, PT, P0 ;  /* 0x000000ff0300720c */ /* 0x000fda0003f05300 */
[----:B------:R-:W-:Y:S05]  /*0760*/  @!P0 BRA `(.L_x_3) ;  /* 0x0000000000088947 */ /* 0x000fea0003800000 */
[----:B------:R1:W5:Y:S01]  /*0770*/  LD.E R56, desc[UR48][R2.64] ;  /* 0x0000003002387980 */ /* 0x000362000c101900 */
[----:B------:R-:W-:Y:S05]  /*0780*/  BRA `(.L_x_4) ;  /* 0x0000000000247947 */ /* 0x000fea0003800000 */
.L_x_3:
[----:B------:R-:W-:Y:S02]  /*0790*/  ULDC.64 UR4, c[0x0][0x588] ;  /* 0x0001620000047ab9 */ /* 0x000fe40000000a00 */
[----:B------:R-:W-:-:S04]  /*07a0*/  ISETP.NE.U32.AND P0, PT, RZ, UR4, PT ;  /* 0x00000004ff007c0c */ /* 0x000fc8000bf05070 */
[----:B------:R-:W-:-:S13]  /*07b0*/  ISETP.NE.AND.EX P0, PT, RZ, UR5, PT, P0 ;  /* 0x00000005ff007c0c */ /* 0x000fda000bf05300 */
[----:B------:R-:W-:Y:S05]  /*07c0*/  @!P0 BRA `(.L_x_5) ;  /* 0x00000000000c8947 */ /* 0x000fea0003800000 */
[----:B------:R-:W0:Y:S02]  /*07d0*/  LDC.64 R56, c[0x0][0x588] ;  /* 0x00016200ff387b82 */ /* 0x000e240000000a00 */
[----:B0-----:R0:W5:Y:S01]  /*07e0*/  LDG.E R56, desc[UR48][R56.64] ;  /* 0x0000003038387981 */ /* 0x001162000c1e1900 */
[----:B------:R-:W-:Y:S05]  /*07f0*/  BRA `(.L_x_4) ;  /* 0x0000000000087947 */ /* 0x000fea0003800000 */
.L_x_5:
[----:B------:R-:W-:Y:S02]  /*0800*/  ULDC UR4, c[0x0][0x580] ;  /* 0x0001600000047ab9 */ /* 0x000fe40000000800 */
[----:B------:R-:W-:-:S07]  /*0810*/  IMAD.U32 R56, RZ, RZ, UR4 ;  /* 0x00000004ff387e24 */ /* 0x000fce000f8e00ff */
.L_x_4:
[----:B------:R-:W-:Y:S02]  /*0820*/  ULDC.64 UR4, c[0x0][0x5a0] ;  /* 0x0001680000047ab9 */ /* 0x000fe40000000a00 */
[----:B------:R-:W-:-:S04]  /*0830*/  ISETP.NE.U32.AND P0, PT, RZ, UR4, PT ;  /* 0x00000004ff007c0c */ /* 0x000fc8000bf05070 */
[----:B------:R-:W-:-:S13]  /*0840*/  ISETP.NE.AND.EX P0, PT, RZ, UR5, PT, P0 ;  /* 0x00000005ff007c0c */ /* 0x000fda000bf05300 */
[----:B------:R-:W-:Y:S05]  /*0850*/  @!P0 BRA `(.L_x_6) ;  /* 0x00000000001c8947 */ /* 0x000fea0003800000 */
[----:B-1----:R-:W1:Y:S02]  /*0860*/  LDC.64 R2, c[0x0][0x5a0] ;  /* 0x00016800ff027b82 */ /* 0x002e640000000a00 */
[----:B-1----:R-:W2:Y:S02]  /*0870*/  LDG.E.64 R2, desc[UR48][R2.64] ;  /* 0x0000003002027981 */ /* 0x002ea4000c1e1b00 */
[----:B--2---:R-:W-:-:S04]  /*0880*/  ISETP.NE.U32.AND P0, PT, R2, RZ, PT ;  /* 0x000000ff0200720c */ /* 0x004fc80003f05070 */
[----:B------:R-:W-:-:S13]  /*0890*/  ISETP.NE.AND.EX P0, PT, R3, RZ, PT, P0 ;  /* 0x000000ff0300720c */ /* 0x000fda0003f05300 */
[----:B------:R-:W-:Y:S05]  /*08a0*/  @!P0 BRA `(.L_x_6) ;  /* 0x0000000000088947 */ /* 0x000fea0003800000 */
[----:B0-----:R2:W5:Y:S01]  /*08b0*/  LD.E R57, desc[UR48][R2.64] ;  /* 0x0000003002397980 */ /* 0x001562000c101900 */
[----:B------:R-:W-:Y:S05]  /*08c0*/  BRA `(.L_x_7) ;  /* 0x0000000000247947 */ /* 0x000fea0003800000 */
.L_x_6:
[----:B------:R-:W-:Y:S02]  /*08d0*/  ULDC.64 UR4, c[0x0][0x590] ;  /* 0x0001640000047ab9 */ /* 0x000fe40000000a00 */
[----:B------:R-:W-:-:S04]  /*08e0*/  ISETP.NE.U32.AND P0, PT, RZ, UR4, PT ;  /* 0x00000004ff007c0c */ /* 0x000fc8000bf05070 */
[----:B------:R-:W-:-:S13]  /*08f0*/  ISETP.NE.AND.EX P0, PT, RZ, UR5, PT, P0 ;  /* 0x00000005ff007c0c */ /* 0x000fda000bf05300 */
[----:B------:R-:W-:Y:S05]  /*0900*/  @!P0 BRA `(.L_x_8) ;  /* 0x00000000000c8947 */ /* 0x000fea0003800000 */
[----:B-1----:R-:W0:Y:S02]  /*0910*/  LDC.64 R2, c[0x0][0x590] ;  /* 0x00016400ff027b82 */ /* 0x002e240000000a00 */
[----:B0-----:R0:W5:Y:S01]  /*0920*/  LDG.E R57, desc[UR48][R2.64] ;  /* 0x0000003002397981 */ /* 0x001162000c1e1900 */
[----:B------:R-:W-:Y:S05]  /*0930*/  BRA `(.L_x_7) ;  /* 0x0000000000087947 */ /* 0x000fea0003800000 */
.L_x_8:
[----:B------:R-:W-:Y:S02]  /*0940*/  ULDC UR4, c[0x0][0x584] ;  /* 0x0001610000047ab9 */ /* 0x000fe40000000800 */
[----:B0-----:R-:W-:-:S07]  /*0950*/  IMAD.U32 R57, RZ, RZ, UR4 ;  /* 0x00000004ff397e24 */ /* 0x001fce000f8e00ff */
.L_x_7:
[----:B012---:R-:W0:Y:S01]  /*0960*/  LDC R2, c[0x0][0x65c] ;  /* 0x00019700ff027b82 */ /* 0x007e220000000800 */
[----:B------:R-:W1:Y:S01]  /*0970*/  S2R R15, SR_CTAID.Y ;  /* 0x00000000000f7919 */ /* 0x000e620000002600 */
[----:B------:R-:W-:Y:S01]  /*0980*/  ULDC UR6, c[0x0][0x28c] ;  /* 0x0000a30000067ab9 */ /* 0x000fe20000000800 */
[----:B------:R-:W-:Y:S01]  /*0990*/  ISETP.NE.AND P0, PT, R7, 0x2, PT ;  /* 0x000000020700780c */ /* 0x000fe20003f05270 */
[----:B------:R-:W-:Y:S01]  /*09a0*/  UIADD3 UR6, UR6, 0x7f, URZ ;  /* 0x0000007f06067890 */ /* 0x000fe2000fffe03f */
[----:B------:R-:W2:Y:S01]  /*09b0*/  S2R R6, SR_CTAID.X ;  /* 0x0000000000067919 */ /* 0x000ea20000002500 */
[----:B------:R-:W-:Y:S01]  /*09c0*/  UMOV UR36, URZ ;  /* 0x0000003f00247c82 */ /* 0x000fe20008000000 */
[----:B------:R-:W-:Y:S01]  /*09d0*/  UMOV UR38, URZ ;  /* 0x0000003f00267c82 */ /* 0x000fe20008000000 */
[----:B------:R-:W-:Y:S01]  /*09e0*/  USHF.R.S32.HI UR7, URZ, 0x1f, UR6 ;  /* 0x0000001f3f077899 */ /* 0x000fe20008011406 */
[----:B------:R-:W-:-:S03]  /*09f0*/  ULDC.64 UR8, c[0x0][0x650] ;  /* 0x0001940000087ab9 */ /* 0x000fc60000000a00 */
[----:B------:R-:W-:-:S04]  /*0a00*/  ULEA.HI UR7, UR7, UR6, URZ, 0x7 ;  /* 0x0000000607077291 */ /* 0x000fc8000f8f383f */
[----:B------:R-:W-:Y:S01]  /*0a10*/  USHF.R.S32.HI UR37, URZ, 0x7, UR7 ;  /* 0x000000073f257899 */ /* 0x000fe20008011407 */
[----:B0-----:R-:W-:-:S13]  /*0a20*/  ISETP.NE.AND P1, PT, R2, 0x1, PT ;  /* 0x000000010200780c */ /* 0x001fda0003f25270 */
[----:B------:R-:W2:Y:S01]  /*0a30*/  @P1 LDC R17, c[0x0][0x10] ;  /* 0x00000400ff111b82 */ /* 0x000ea20000000800 */
[----:B-1----:R-:W-:Y:S02]  /*0a40*/  @P1 IMAD.MOV.U32 R8, RZ, RZ, R15 ;  /* 0x000000ffff081224 */ /* 0x002fe400078e000f */
[----:B------:R-:W-:Y:S02]  /*0a50*/  @P1 IMAD.MOV.U32 R9, RZ, RZ, RZ ;  /* 0x000000ffff091224 */ /* 0x000fe400078e00ff */
[----:B------:R-:W-:-:S03]  /*0a60*/  @P1 IMAD.MOV.U32 R7, RZ, RZ, RZ ;  /* 0x000000ffff071224 */ /* 0x000fc600078e00ff */
[----:B------:R-:W0:Y:S01]  /*0a70*/  @!P1 LDC R3, c[0x0][0xc] ;  /* 0x00000300ff039b82 */ /* 0x000e220000000800 */
[----:B------:R-:W-:Y:S01]  /*0a80*/  ULDC UR4, c[0x0][0xc] ;  /* 0x0000030000047ab9 */ /* 0x000fe20000000800 */
[----:B------:R-:W-:Y:S02]  /*0a90*/  ULDC UR5, c[0x0][0x10] ;  /* 0x0000040000057ab9 */ /* 0x000fe40000000800 */
[----:B------:R-:W-:-:S04]  /*0aa0*/  UIMAD.WIDE.U32 UR4, UR4, UR5, URZ ;  /* 0x00000005040472a5 */ /* 0x000fc8000f8e003f */
[----:B------:R-:W1:Y:S01]  /*0ab0*/  LDC R0, c[0x0][0x14] ;  /* 0x00000500ff007b82 */ /* 0x000e620000000800 */
[----:B--2---:R-:W-:-:S04]  /*0ac0*/  @P1 IMAD.WIDE.U32 R16, R6, R17, R8 ;  /* 0x0000001106101225 */ /* 0x004fc800078e0008 */
[----:B------:R-:W-:Y:S02]  /*0ad0*/  @P1 IMAD.IADD R17, R17, 0x1, R7 ;  /* 0x0000000111111824 */ /* 0x000fe400078e0207 */
[----:B------:R-:W-:Y:S02]  /*0ae0*/  IMAD.MOV.U32 R7, RZ, RZ, RZ ;  /* 0x000000ffff077224 */ /* 0x000fe400078e00ff */
[----:B0-----:R-:W-:-:S04]  /*0af0*/  @!P1 IMAD.WIDE.U32 R8, R3, R15, R6 ;  /* 0x0000000f03089225 */ /* 0x001fc800078e0006 */
[----:B------:R-:W-:Y:S02]  /*0b00*/  @!P1 IMAD.MOV.U32 R16, RZ, RZ, R8 ;  /* 0x000000ffff109224 */ /* 0x000fe400078e0008 */
[----:B-1----:R-:W-:-:S04]  /*0b10*/  IMAD.WIDE.U32 R10, R0, UR4, RZ ;  /* 0x00000004000a7c25 */ /* 0x002fc8000f8e00ff */
[----:B------:R-:W-:Y:S01]  /*0b20*/  IMAD R3, R0, UR5, RZ ;  /* 0x0000000500037c24 */ /* 0x000fe2000f8e02ff */
[----:B------:R0:W-:Y:S01]  /*0b30*/  STL.64 [R1], R10 ;  /* 0x0000000a01007387 */ /* 0x0001e20000100a00 */
[----:B------:R-:W-:Y:S02]  /*0b40*/  @!P1 IMAD.MOV.U32 R17, RZ, RZ, R9 ;  /* 0x000000ffff119224 */ /* 0x000fe400078e0009 */
[----:B------:R-:W-:Y:S01]  /*0b50*/  IMAD.IADD R0, R11, 0x1, R3 ;  /* 0x000000010b007824 */ /* 0x000fe200078e0203 */
[----:B------:R-:W-:Y:S06]  /*0b60*/  @P0 BRA `(.L_x_9) ;  /* 0x0000000000280947 */ /* 0x000fec0003800000 */
[----:B------:R-:W-:Y:S01]  /*0b70*/  UIMAD.WIDE.U32 UR4, UR37, 0x24924925, URZ ;  /* 0x24924925250478a5 */ /* 0x000fe2000f8e003f */
[----:B------:R-:W-:Y:S01]  /*0b80*/  IADD3 R16, P0, R16, R10, RZ ;  /* 0x0000000a10107210 */ /* 0x000fe20007f1e0ff */
[----:B------:R-:W-:Y:S02]  /*0b90*/  UISETP.GE.U32.AND UP0, UPT, UR37, 0x7, UPT ;  /* 0x000000072500788c */ /* 0x000fe4000bf06070 */
[----:B------:R-:W-:Y:S02]  /*0ba0*/  UIADD3 UR4, -UR5, UR37, URZ ;  /* 0x0000002505047290 */ /* 0x000fe4000fffe13f */
[----:B------:R-:W-:Y:S01]  /*0bb0*/  IMAD.X R17, R0, 0x1, R17, P0 ;  /* 0x0000000100117824 */ /* 0x000fe200000e0611 */
[----:B------:R-:W-:Y:S01]  /*0bc0*/  UMOV UR38, URZ ;  /* 0x0000003f00267c82 */ /* 0x000fe20008000000 */
[----:B------:R-:W-:-:S04]  /*0bd0*/  ULEA.HI UR4, UR4, UR5, URZ, 0x1f ;  /* 0x0000000504047291 */ /* 0x000fc8000f8ff83f */
[----:B------:R-:W-:-:S04]  /*0be0*/  USHF.R.U32.HI UR4, URZ, 0x2, UR4 ;  /* 0x000000023f047899 */ /* 0x000fc80008011604 */
[----:B------:R-:W-:Y:S02]  /*0bf0*/  @UP0 ULOP3.LUT UR38, UR4, 0x1, URZ, 0xc0, !UPT ;  /* 0x0000000104260892 */ /* 0x000fe4000f8ec03f */
[----:B------:R-:W-:-:S12]  /*0c00*/  UIMAD UR36, UR4, -0x7, UR37 ;  /* 0xfffffff9042478a4 */ /* 0x000fd8000f8e0225 */
.L_x_9:
[----:B------:R-:W-:Y:S01]  /*0c10*/  ISETP.GE.U32.AND P0, PT, R16, UR8, PT ;  /* 0x0000000810007c0c */ /* 0x000fe2000bf06070 */
[----:B------:R-:W-:Y:S01]  /*0c20*/  IMAD.MOV.U32 R22, RZ, RZ, -0x1 ;  /* 0xffffffffff167424 */ /* 0x000fe200078e00ff */
[----:B------:R-:W-:Y:S01]  /*0c30*/  PRMT R3, RZ, 0x7610, R3 ;  /* 0x00007610ff037816 */ /* 0x000fe20000000003 */
[----:B------:R-:W-:Y:S01]  /*0c40*/  IMAD.MOV.U32 R18, RZ, RZ, -0x1 ;  /* 0xffffffffff127424 */ /* 0x000fe200078e00ff */
[----:B------:R-:W-:Y:S01]  /*0c50*/  ISETP.GE.U32.AND.EX P0, PT, R17, UR9, PT, P0 ;  /* 0x0000000911007c0c */ /* 0x000fe2000bf06100 */
[----:B------:R-:W-:-:S12]  /*0c60*/  IMAD.MOV.U32 R19, RZ, RZ, -0x1 ;  /* 0xffffffffff137424 */ /* 0x000fd800078e00ff */
[----:B------:R-:W-:Y:S05]  /*0c70*/  @P0 BRA `(.L_x_10) ;  /* 0x0000000400580947 */ /* 0x000fea0003800000 */
[----:B------:R-:W1:Y:S01]  /*0c80*/  LDC.64 R20, c[0x0][0x628] ;  /* 0x00018a00ff147b82 */ /* 0x000e620000000a00 */
[----:B------:R-:W-:Y:S02]  /*0c90*/  IMAD.MOV.U32 R8, RZ, RZ, R16 ;  /* 0x000000ffff087224 */ /* 0x000fe400078e0010 */
[----:B------:R-:W-:-:S05]  /*0ca0*/  IMAD.MOV.U32 R9, RZ, RZ, R17 ;  /* 0x000000ffff097224 */ /* 0x000fca00078e0011 */
[----:B------:R-:W2:Y:S08]  /*0cb0*/  LDC R18, c[0x0][0x630] ;  /* 0x00018c00ff127b82 */ /* 0x000eb00000000800 */
[----:B------:R-:W3:Y:S01]  /*0cc0*/  LDC.64 R24, c[0x0][0x620] ;  /* 0x00018800ff187b82 */ /* 0x000ee20000000a00 */
[----:B-1----:R-:W-:-:S04]  /*0cd0*/  ISETP.NE.U32.AND P0, PT, R20, RZ, PT ;  /* 0x000000ff1400720c */ /* 0x002fc80003f05070 */
[----:B------:R-:W-:-:S13]  /*0ce0*/  ISETP.NE.AND.EX P0, PT, R21, RZ, PT, P0 ;  /* 0x000000ff1500720c */ /* 0x000fda0003f05300 */
[----:B--23--:R-:W-:Y:S05]  /*0cf0*/  @!P0 BRA `(.L_x_11) ;  /* 0x0000000000288947 */ /* 0x00cfea0003800000 */
[----:B------:R-:W1:Y:S02]  /*0d00*/  LDC R3, c[0x0][0x634] ;  /* 0x00018d00ff037b82 */ /* 0x000e640000000800 */
[----:B-1----:R-:W-:-:S05]  /*0d10*/  IADD3 R3, P0, R16, R3, RZ ;  /* 0x0000000310037210 */ /* 0x002fca0007f1e0ff */
[----:B------:R-:W-:-:S04]  /*0d20*/  IMAD.X R19, RZ, RZ, R17, P0 ;  /* 0x000000ffff137224 */ /* 0x000fc800000e0611 */
[----:B------:R-:W-:-:S04]  /*0d30*/  IMAD.WIDE.U32 R8, R19, R20, RZ ;  /* 0x0000001413087225 */ /* 0x000fc800078e00ff */
[----:B0-----:R-:W-:-:S04]  /*0d40*/  IMAD.WIDE.U32 R10, P0, R3, R21, R8 ;  /* 0x00000015030a7225 */ /* 0x001fc80007800008 */
[----:B------:R-:W-:-:S04]  /*0d50*/  IMAD.WIDE.U32 R8, R3, R20, RZ ;  /* 0x0000001403087225 */ /* 0x000fc800078e00ff */
[----:B------:R-:W-:Y:S01]  /*0d60*/  IMAD.X R13, RZ, RZ, RZ, P0 ;  /* 0x000000ffff0d7224 */ /* 0x000fe200000e06ff */
[----:B------:R-:W-:Y:S01]  /*0d70*/  IADD3 RZ, P0, R9, R10, RZ ;  /* 0x0000000a09ff7210 */ /* 0x000fe20007f1e0ff */
[----:B------:R-:W-:-:S04]  /*0d80*/  IMAD.MOV.U32 R12, RZ, RZ, R11 ;  /* 0x000000ffff0c7224 */ /* 0x000fc800078e000b */
[----:B------:R-:W-:-:S08]  /*0d90*/  IMAD.WIDE.U32.X R8, R19, R21, R12, P0 ;  /* 0x0000001513087225 */ /* 0x000fd000000e040c */
.L_x_11:
[-CC-:B------:R-:W-:Y:S01]  /*0da0*/  SHF.R.U64 R30, R8, R18.reuse, R9.reuse ;  /* 0x00000012081e7219 */ /* 0x180fe20000001209 */
[----:B------:R-:W1:Y:S01]  /*0db0*/  LDC R12, c[0x0][0x618] ;  /* 0x00018600ff0c7b82 */ /* 0x000e620000000800 */
[----:B------:R-:W-:Y:S01]  /*0dc0*/  SHF.R.U32.HI R7, RZ, R18, R9 ;  /* 0x00000012ff077219 */ /* 0x000fe20000011609 */
[----:B------:R-:W-:Y:S01]  /*0dd0*/  ULDC UR4, c[0x0][0x150] ;  /* 0x0000540000047ab9 */ /* 0x000fe20000000800 */
[----:B0-----:R-:W-:Y:S02]  /*0de0*/  IADD3 R11, P0, RZ, -R30, RZ ;  /* 0x8000001eff0b7210 */ /* 0x001fe40007f1e0ff */
[----:B------:R-:W-:-:S03]  /*0df0*/  I2FP.F32.U32 R3, R6 ;  /* 0x0000000600037245 */ /* 0x000fc60000201000 */
[----:B------:R-:W0:Y:S01]  /*0e00*/  LDC.64 R26, c[0x0][0x640] ;  /* 0x00019000ff1a7b82 */ /* 0x000e220000000a00 */
[----:B------:R-:W-:Y:S02]  /*0e10*/  IMAD.X R13, RZ, RZ, ~R7, P0 ;  /* 0x000000ffff0d7224 */ /* 0x000fe400000e0e07 */
[----:B------:R-:W-:Y:S01]  /*0e20*/  FMUL R3, R3, UR4 ;  /* 0x0000000403037c20 */ /* 0x000fe20008400000 */
[----:B------:R-:W-:Y:S01]  /*0e30*/  IMAD.WIDE.U32 R8, R11, R24, R16 ;  /* 0x000000180b087225 */ /* 0x000fe200078e0010 */
[----:B------:R-:W-:-:S03]  /*0e40*/  ULDC UR4, c[0x0][0x154] ;  /* 0x0000550000047ab9 */ /* 0x000fc60000000800 */
[----:B------:R-:W-:Y:S01]  /*0e50*/  IMAD R10, R13, R24, RZ ;  /* 0x000000180d0a7224 */ /* 0x000fe200078e02ff */
[----:B------:R-:W2:Y:S01]  /*0e60*/  LDC R7, c[0x0][0x144] ;  /* 0x00005100ff077b82 */ /* 0x000ea20000000800 */
[----:B------:R-:W3:Y:S02]  /*0e70*/  F2I.U32.TRUNC.NTZ R3, R3 ;  /* 0x0000000300037305 */ /* 0x000ee4000020f000 */
[----:B------:R-:W-:-:S04]  /*0e80*/  IMAD R11, R11, R25, R10 ;  /* 0x000000190b0b7224 */ /* 0x000fc800078e020a */
[----:B------:R-:W-:Y:S01]  /*0e90*/  IMAD.IADD R9, R9, 0x1, R11 ;  /* 0x0000000109097824 */ /* 0x000fe200078e020b */
[----:B------:R-:W4:Y:S01]  /*0ea0*/  LDC R18, c[0x0][0x608] ;  /* 0x00018200ff127b82 */ /* 0x000f220000000800 */
[----:B------:R-:W-:-:S03]  /*0eb0*/  IMAD.MOV.U32 R11, RZ, RZ, -0x1 ;  /* 0xffffffffff0b7424 */ /* 0x000fc600078e00ff */
[-C--:B-1----:R-:W-:Y:S02]  /*0ec0*/  SHF.R.U64 R22, R8, R12.reuse, R9 ;  /* 0x0000000c08167219 */ /* 0x082fe40000001209 */
[----:B------:R-:W-:Y:S02]  /*0ed0*/  I2FP.F32.U32 R8, R15 ;  /* 0x0000000f00087245 */ /* 0x000fe40000201000 */
[----:B------:R-:W1:Y:S01]  /*0ee0*/  LDC R24, c[0x0][0x658] ;  /* 0x00019600ff187b82 */ /* 0x000e620000000800 */
[----:B0-----:R-:W-:Y:S01]  /*0ef0*/  ISETP.NE.U32.AND P0, PT, R26, RZ, PT ;  /* 0x000000ff1a00720c */ /* 0x001fe20003f05070 */
[----:B---3--:R-:W-:Y:S01]  /*0f00*/  IMAD.MOV R10, RZ, RZ, -R3 ;  /* 0x000000ffff0a7224 */ /* 0x008fe200078e0a03 */
[----:B------:R-:W-:Y:S01]  /*0f10*/  SHF.R.U32.HI R9, RZ, R12, R9 ;  /* 0x0000000cff097219 */ /* 0x000fe20000011609 */
[----:B------:R-:W-:Y:S01]  /*0f20*/  FMUL R8, R8, UR4 ;  /* 0x0000000408087c20 */ /* 0x000fe20008400000 */
[----:B------:R-:W-:-:S03]  /*0f30*/  ISETP.NE.AND.EX P0, PT, R27, RZ, PT, P0 ;  /* 0x000000ff1b00720c */ /* 0x000fc60003f05300 */
[----:B------:R-:W0:Y:S01]  /*0f40*/  LDC R20, c[0x0][0x148] ;  /* 0x00005200ff147b82 */ /* 0x000e220000000800 */
[----:B--2---:R-:W-:-:S07]  /*0f50*/  IMAD R3, R7, R10, R6 ;  /* 0x0000000a07037224 */ /* 0x004fce00078e0206 */
[----:B------:R-:W2:Y:S01]  /*0f60*/  LDC R21, c[0x0][0x600] ;  /* 0x00018000ff157b82 */ /* 0x000ea20000000800 */
[-CC-:B----4-:R-:W-:Y:S02]  /*0f70*/  SHF.R.U64 R32, R22, R18.reuse, R9.reuse ;  /* 0x0000001216207219 */ /* 0x190fe40000001209 */
[----:B------:R-:W-:Y:S01]  /*0f80*/  SHF.R.U32.HI R7, RZ, R18, R9 ;  /* 0x00000012ff077219 */ /* 0x000fe20000011609 */
[----:B------:R-:W-:Y:S01]  /*0f90*/  IMAD.MOV.U32 R9, RZ, RZ, 0x1 ;  /* 0x00000001ff097424 */ /* 0x000fe200078e00ff */
[----:B------:R3:W4:Y:S03]  /*0fa0*/  F2I.U32.TRUNC.NTZ R18, R8 ;  /* 0x0000000800127305 */ /* 0x000726000020f000 */
[----:B------:R-:W0:Y:S01]  /*0fb0*/  LDC R25, c[0x0][0x648] ;  /* 0x00019200ff197b82 */ /* 0x000e220000000800 */
[-C--:B-1----:R-:W-:Y:S02]  /*0fc0*/  SHF.L.U32 R6, R11, R24.reuse, RZ ;  /* 0x000000180b067219 */ /* 0x082fe400000006ff */
[----:B------:R-:W-:-:S02]  /*0fd0*/  SHF.R.U64 R34, R32, R24, R7 ;  /* 0x0000001820227219 */ /* 0x000fc40000001207 */
[----:B------:R-:W-:Y:S02]  /*0fe0*/  LOP3.LUT R13, RZ, R6, RZ, 0x33, !PT ;  /* 0x00000006ff0d7212 */ /* 0x000fe400078e33ff */
[-C--:B------:R-:W-:Y:S01]  /*0ff0*/  SHF.R.U32.HI R7, RZ, R24.reuse, R7 ;  /* 0x00000018ff077219 */ /* 0x080fe20000011607 */
[----:B------:R-:W1:Y:S01]  /*1000*/  LDC R29, c[0x0][0x638] ;  /* 0x00018e00ff1d7b82 */ /* 0x000e620000000800 */
[----:B------:R-:W-:Y:S01]  /*1010*/  SHF.L.U32 R12, R9, R24, RZ ;  /* 0x00000018090c7219 */ /* 0x000fe200000006ff */
[----:B------:R-:W-:-:S06]  /*1020*/  IMAD.MOV.U32 R6, RZ, RZ, R34 ;  /* 0x000000ffff067224 */ /* 0x000fcc00078e0022 */
[----:B------:R-:W0:Y:S01]  /*1030*/  LDC R28, c[0x0][0x610] ;  /* 0x00018400ff1c7b82 */ /* 0x000e220000000800 */
[----:B---34-:R-:W-:Y:S05]  /*1040*/  @!P0 BRA `(.L_x_12) ;  /* 0x0000000000288947 */ /* 0x018fea0003800000 */
[----:B------:R-:W3:Y:S02]  /*1050*/  LDC R11, c[0x0][0x64c] ;  /* 0x00019300ff0b7b82 */ /* 0x000ee40000000800 */
[----:B---3--:R-:W-:-:S05]  /*1060*/  IADD3 R11, P0, R34, R11, RZ ;  /* 0x0000000b220b7210 */ /* 0x008fca0007f1e0ff */
[----:B------:R-:W-:-:S04]  /*1070*/  IMAD.X R19, RZ, RZ, R7, P0 ;  /* 0x000000ffff137224 */ /* 0x000fc800000e0607 */
[----:B------:R-:W-:-:S04]  /*1080*/  IMAD.WIDE.U32 R6, R19, R26, RZ ;  /* 0x0000001a13067225 */ /* 0x000fc800078e00ff */
[----:B------:R-:W-:-:S04]  /*1090*/  IMAD.WIDE.U32 R8, P0, R11, R27, R6 ;  /* 0x0000001b0b087225 */ /* 0x000fc80007800006 */
[----:B------:R-:W-:-:S04]  /*10a0*/  IMAD.WIDE.U32 R6, R11, R26, RZ ;  /* 0x0000001a0b067225 */ /* 0x000fc800078e00ff */
[----:B------:R-:W-:Y:S01]  /*10b0*/  IMAD.X R11, RZ, RZ, RZ, P0 ;  /* 0x000000ffff0b7224 */ /* 0x000fe200000e06ff */
[----:B------:R-:W-:Y:S01]  /*10c0*/  IADD3 RZ, P0, R7, R8, RZ ;  /* 0x0000000807ff7210 */ /* 0x000fe20007f1e0ff */
[----:B------:R-:W-:-:S04]  /*10d0*/  IMAD.MOV.U32 R10, RZ, RZ, R9 ;  /* 0x000000ffff0a7224 */ /* 0x000fc800078e0009 */
[----:B------:R-:W-:-:S08]  /*10e0*/  IMAD.WIDE.U32.X R6, R19, R27, R10, P0 ;  /* 0x0000001b13067225 */ /* 0x000fd000000e040a */
.L_x_12:
[----:B0-----:R-:W-:Y:S01]  /*10f0*/  SHF.R.U64 R6, R6, R25, R7 ;  /* 0x0000001906067219 */ /* 0x001fe20000001207 */
[----:B--2---:R-:W-:Y:S01]  /*1100*/  VIADD R7, R21, 0xffffffff ;  /* 0xffffffff15077836 */ /* 0x004fe20000000000 */
[----:B------:R-:W-:Y:S01]  /*1110*/  LOP3.LUT R13, R32, R13, RZ, 0xc0, !PT ;  /* 0x0000000d200d7212 */ /* 0x000fe200078ec0ff */
[----:B------:R-:W-:Y:S02]  /*1120*/  IMAD.MOV R18, RZ, RZ, -R18 ;  /* 0x000000ffff127224 */ /* 0x000fe400078e0a12 */
[----:B------:R-:W-:Y:S01]  /*1130*/  IMAD.MOV R8, RZ, RZ, -R6 ;  /* 0x000000ffff087224 */ /* 0x000fe200078e0a06 */
[----:B------:R-:W-:Y:S01]  /*1140*/  LOP3.LUT R7, R22, R7, RZ, 0xc0, !PT ;  /* 0x0000000716077212 */ /* 0x000fe200078ec0ff */
[----:B------:R-:W-:Y:S02]  /*1150*/  IMAD R12, R12, R6, R13 ;  /* 0x000000060c0c7224 */ /* 0x000fe400078e020d */
[----:B------:R-:W-:Y:S02]  /*1160*/  @P1 IMAD R3, R20, R18, R15 ;  /* 0x0000001214031224 */ /* 0x000fe400078e020f */
[----:B-1----:R-:W-:-:S02]  /*1170*/  IMAD R6, R8, R29, R34 ;  /* 0x0000001d08067224 */ /* 0x002fc400078e0222 */
[----:B------:R-:W-:Y:S02]  /*1180*/  IMAD R22, R12, R28, R3 ;  /* 0x0000001c0c167224 */ /* 0x000fe400078e0203 */
[----:B------:R-:W-:Y:S02]  /*1190*/  IMAD R7, R6, R21, R7 ;  /* 0x0000001506077224 */ /* 0x000fe400078e0207 */
[----:B------:R-:W-:Y:S02]  /*11a0*/  IMAD.MOV.U32 R3, RZ, RZ, 0x1 ;  /* 0x00000001ff037424 */ /* 0x000fe400078e00ff */
[----:B------:R-:W-:Y:S01]  /*11b0*/  IMAD.MOV.U32 R19, RZ, RZ, R30 ;  /* 0x000000ffff137224 */ /* 0x000fe200078e001e */
[----:B------:R-:W-:Y:S02]  /*11c0*/  SEL R18, R7, R22, !P1 ;  /* 0x0000001607127207 */ /* 0x000fe40004800000 */
[----:B------:R-:W-:-:S07]  /*11d0*/  SEL R22, R22, R7, !P1 ;  /* 0x0000000716167207 */ /* 0x000fce0004800000 */
.L_x_10:
[----:B------:R-:W-:Y:S05]  /*11e0*/  @!P2 BRA `(.L_x_13) ;  /* 0x0000004000a0a947 */ /* 0x000fea0003800000 */
[----:B------:R-:W-:-:S13]  /*11f0*/  ISETP.GT.U32.AND P0, PT, R31, 0x1, PT ;  /* 0x000000011f00780c */ /* 0x000fda0003f04070 */
[----:B------:R-:W-:Y:S05]  /*1200*/  @P0 EXIT ;  /* 0x000000000000094d */ /* 0x000fea0003800000 */
.L_x_14:
[----:B------:R-:W-:-:S08]  /*1210*/  NOP ;  /* 0x0000000000007918 */ /* 0x000fd00000000000 */
[----:B------:R-:W1:Y:S02]  /*1220*/  USETMAXREG.TRY_ALLOC.CTAPOOL UP0, 0xe8 ;  /* 0x000000e8000079c8 */ /* 0x000e640008000600 */
[----:B-1----:R-:W-:-:S13]  /*1230*/  PLOP3.LUT P0, PT, PT, PT, UP0, 0x80, 0x0 ;  /* 0x000000000000781c */ /* 0x002fda0003f0f008 */
[----:B------:R-:W-:Y:S05]  /*1240*/  @!P0 BRA `(.L_x_14) ;  /* 0xfffffffc00f08947 */ /* 0x000fea000383ffff */
[----:B------:R-:W-:-:S13]  /*1250*/  LOP3.LUT P0, RZ, R3, 0xff, RZ, 0xc0, !PT ;  /* 0x000000ff03ff7812 */ /* 0x000fda000780c0ff */
[----:B------:R-:W-:Y:S05]  /*1260*/  @!P0 EXIT ;  /* 0x000000000000894d */ /* 0x000fea0003800000 */
[----:B------:R-:W2:Y:S01]  /*1270*/  LDL.64 R8, [R1] ;  /* 0x0000000001087983 */ /* 0x000ea20000100a00 */
[----:B------:R-:W-:Y:S01]  /*1280*/  SHF.R.S32.HI R4, RZ, 0x1f, R5 ;  /* 0x0000001fff047819 */ /* 0x000fe20000011405 */
[----:B------:R-:W1:Y:S01]  /*1290*/  S2UR UR4, SR_CgaCtaId ;  /* 0x00000000000479c3 */ /* 0x000e620000008800 */
[----:B------:R-:W-:Y:S01]  /*12a0*/  UMOV UR40, 0x400 ;  /* 0x0000040000287882 */ /* 0x000fe20000000000 */
[----:B------:R-:W-:Y:S01]  /*12b0*/  UISETP.LT.AND UP0, UPT, UR37, 0x1, UPT ;  /* 0x000000012500788c */ /* 0x000fe2000bf01270 */
[CC--:B------:R-:W-:Y:S01]  /*12c0*/  LEA.HI R3, R4.reuse, R5.reuse, RZ, 0x2 ;  /* 0x0000000504037211 */ /* 0x0c0fe200078f10ff */
[----:B------:R-:W-:Y:S01]  /*12d0*/  UIADD3 UR5, UR43, -0x1, URZ ;  /* 0xffffffff2b057890 */ /* 0x000fe2000fffe03f */
[----:B------:R-:W-:Y:S01]  /*12e0*/  LEA.HI R4, R4, R5, RZ, 0x5 ;  /* 0x0000000504047211 */ /* 0x000fe200078f28ff */
[----:B------:R-:W-:Y:S01]  /*12f0*/  USEL UR42, UR37, 0x1, UP0 ;  /* 0x00000001252a7887 */ /* 0x000fe20008000000 */
[--C-:B------:R-:W-:Y:S01]  /*1300*/  SHF.R.S32.HI R58, RZ, 0x2, R3.reuse ;  /* 0x00000002ff3a7819 */ /* 0x100fe20000011403 */
[----:B------:R-:W3:Y:S01]  /*1310*/  LDC R64, c[0x0][0x658] ;  /* 0x00019600ff407b82 */ /* 0x000ee20000000800 */
[----:B------:R-:W-:Y:S01]  /*1320*/  SHF.R.S32.HI R7, RZ, 0x1f, R3 ;  /* 0x0000001fff077819 */ /* 0x000fe20000011403 */
[----:B------:R-:W-:Y:S01]  /*1330*/  UISETP.NE.AND UP0, UPT, UR5, URZ, UPT ;  /* 0x0000003f0500728c */ /* 0x000fe2000bf05270 */
[----:B------:R-:W-:Y:S01]  /*1340*/  LOP3.LUT R6, R3, 0xfffffffc, RZ, 0xc0, !PT ;  /* 0xfffffffc03067812 */ /* 0x000fe200078ec0ff */
[----:B------:R-:W-:Y:S01]  /*1350*/  ULDC UR8, c[0x0][0x284] ;  /* 0x0000a10000087ab9 */ /* 0x000fe20000000800 */
[----:B------:R-:W-:Y:S01]  /*1360*/  LEA.HI R7, R7, R58, RZ, 0x3 ;  /* 0x0000003a07077211 */ /* 0x000fe200078f18ff */
[----:B------:R-:W-:Y:S01]  /*1370*/  USEL UR7, URZ, 0x1, UP0 ;  /* 0x000000013f077887 */ /* 0x000fe20008000000 */
[----:B------:R-:W-:Y:S01]  /*1380*/  SHF.R.S32.HI R3, RZ, 0x5, R4 ;  /* 0x00000005ff037819 */ /* 0x000fe20000011404 */
[----:B------:R-:W4:Y:S01]  /*1390*/  LDC.64 R62, c[0x0][0x5c8] ;  /* 0x00017200ff3e7b82 */ /* 0x000f220000000a00 */
[----:B------:R-:W-:Y:S01]  /*13a0*/  LOP3.LUT R7, R7, 0xfffffff8, RZ, 0xc0, !PT ;  /* 0xfffffff807077812 */ /* 0x000fe200078ec0ff */
[----:B------:R-:W-:Y:S01]  /*13b0*/  IMAD.IADD R6, R5, 0x1, -R6 ;  /* 0x0000000105067824 */ /* 0x000fe200078e0a06 */
[----:B------:R-:W-:Y:S01]  /*13c0*/  LOP3.LUT R72, R23, 0x1, RZ, 0xfc, !PT ;  /* 0x0000000117487812 */ /* 0x000fe200078efcff */
[----:B------:R-:W-:Y:S01]  /*13d0*/  IMAD.MOV.U32 R5, RZ, RZ, 0x1 ;  /* 0x00000001ff057424 */ /* 0x000fe200078e00ff */
[----:B------:R-:W-:Y:S01]  /*13e0*/  USHF.L.U32 UR39, UR37, 0x1, URZ ;  /* 0x0000000125277899 */ /* 0x000fe2000800063f */
[----:B------:R-:W-:Y:S01]  /*13f0*/  IMAD.IADD R58, R58, 0x1, -R7 ;  /* 0x000000013a3a7824 */ /* 0x000fe200078e0a07 */
[----:B------:R-:W-:Y:S01]  /*1400*/  UIADD3 UR42, -UR42, UR37, URZ ;  /* 0x000000252a2a7290 */ /* 0x000fe2000fffe13f */
[----:B------:R-:W0:Y:S01]  /*1410*/  LDC R65, c[0x0][0x288] ;  /* 0x0000a200ff417b82 */ /* 0x000e220000000800 */
[----:B-1----:R-:W-:Y:S01]  /*1420*/  ULEA UR40, UR4, UR40, 0x18 ;  /* 0x0000002804287291 */ /* 0x002fe2000f8ec03f */
[C-C-:B------:R-:W-:Y:S01]  /*1430*/  IMAD R69, R3.reuse, -0x10, -R58.reuse ;  /* 0xfffffff003457824 */ /* 0x140fe200078e0a3a */
[--C-:B------:R-:W-:Y:S01]  /*1440*/  SHF.R.S32.HI R59, RZ, 0x1f, R58.reuse ;  /* 0x0000001fff3b7819 */ /* 0x100fe2000001143a */
[----:B------:R-:W-:Y:S01]  /*1450*/  USHF.L.U32 UR4, UR5, 0x3, URZ ;  /* 0x0000000305047899 */ /* 0x000fe2000800063f */
[----:B------:R-:W-:Y:S01]  /*1460*/  IMAD.SHL.U32 R60, R6, 0x2, RZ ;  /* 0x00000002063c7824 */ /* 0x000fe200078e00ff */
[----:B------:R-:W-:Y:S01]  /*1470*/  UIADD3 UR5, UR40, 0x180, URZ ;  /* 0x0000018028057890 */ /* 0x000fe2000fffe03f */
[----:B------:R-:W-:Y:S01]  /*1480*/  IMAD.U32 R73, RZ, RZ, UR7 ;  /* 0x00000007ff497e24 */ /* 0x000fe2000f8e00ff */
[----:B------:R-:W1:Y:S01]  /*1490*/  LDC R67, c[0x0][0x600] ;  /* 0x00018000ff437b82 */ /* 0x000e620000000800 */
[----:B------:R-:W-:Y:S01]  /*14a0*/  IMAD.WIDE R58, R3, 0x10, R58 ;  /* 0x00000010033a7825 */ /* 0x000fe200078e023a */
[----:B------:R-:W-:Y:S01]  /*14b0*/  UIADD3 UR6, UR40, 0x38180, URZ ;  /* 0x0003818028067890 */ /* 0x000fe2000fffe03f */
[----:B------:R-:W-:Y:S01]  /*14c0*/  SHF.R.S32.HI R61, RZ, 0x1f, R60 ;  /* 0x0000001fff3d7819 */ /* 0x000fe2000001143c */
[----:B------:R-:W-:Y:S01]  /*14d0*/  USHF.R.U32.HI UR5, URZ, 0x4, UR5 ;  /* 0x000000043f057899 */ /* 0x000fe20008011605 */
[----:B------:R-:W-:Y:S01]  /*14e0*/  IMAD.MOV.U32 R3, RZ, RZ, -0x1 ;  /* 0xffffffffff037424 */ /* 0x000fe200078e00ff */
[----:B------:R-:W-:Y:S01]  /*14f0*/  USHF.R.U32.HI UR6, URZ, 0x4, UR6 ;  /* 0x000000043f067899 */ /* 0x000fe20008011606 */
[----:B------:R-:W-:Y:S01]  /*1500*/  VIADD R69, R69, UR8 ;  /* 0x0000000845457c36 */ /* 0x000fe20008000000 */
[----:B------:R-:W-:Y:S01]  /*1510*/  UIADD3 UR41, UR40, 0x80, URZ ;  /* 0x0000008028297890 */ /* 0x000fe2000fffe03f */
[C---:B----4-:R-:W-:Y:S01]  /*1520*/  SHF.L.U64.HI R63, R62.reuse, 0x3, R63 ;  /* 0x000000033e3f7819 */ /* 0x050fe2000001023f */
[----:B------:R-:W-:Y:S01]  /*1530*/  ULOP3.LUT UR4, UR4, 0x8, URZ, 0xc0, !UPT ;  /* 0x0000000804047892 */ /* 0x000fe2000f8ec03f */
[-C--:B---3--:R-:W-:Y:S01]  /*1540*/  SHF.L.U32 R3, R3, R64.reuse, RZ ;  /* 0x0000004003037219 */ /* 0x088fe200000006ff */
[----:B------:R-:W-:Y:S01]  /*1550*/  ULOP3.LUT UR5, UR5, 0x3fff, URZ, 0xc0, !UPT ;  /* 0x00003fff05057892 */ /* 0x000fe2000f8ec03f */
[----:B------:R-:W-:Y:S01]  /*1560*/  SHF.L.U32 R64, R5, R64, RZ ;  /* 0x0000004005407219 */ /* 0x000fe200000006ff */
[----:B------:R-:W-:Y:S01]  /*1570*/  ULOP3.LUT UR6, UR6, 0x3fff, URZ, 0xc0, !UPT ;  /* 0x00003fff06067892 */ /* 0x000fe2000f8ec03f */
[----:B------:R-:W-:Y:S01]  /*1580*/  IMAD.SHL.U32 R62, R62, 0x8, RZ ;  /* 0x000000083e3e7824 */ /* 0x000fe200078e00ff */
[----:B------:R-:W-:Y:S01]  /*1590*/  LOP3.LUT R68, RZ, R3, RZ, 0x33, !PT ;  /* 0x00000003ff447212 */ /* 0x000fe200078e33ff */
[----:B0-----:R-:W-:Y:S01]  /*15a0*/  IMAD R65, R6, -0x2, R65 ;  /* 0xfffffffe06417824 */ /* 0x001fe200078e0241 */
[----:B------:R-:W-:-:S02]  /*15b0*/  ULEA UR43, UR43, UR41, 0x3 ;  /* 0x000000292b2b7291 */ /* 0x000fc4000f8e183f */
[----:B------:R-:W-:Y:S02]  /*15c0*/  ULOP3.LUT UR44, UR4, 0x8, URZ, 0x3c, !UPT ;  /* 0x00000008042c7892 */ /* 0x000fe4000f8e3c3f */
[----:B------:R-:W-:Y:S01]  /*15d0*/  ULOP3.LUT UR45, UR4, 0x18, URZ, 0x3c, !UPT ;  /* 0x00000018042d7892 */ /* 0x000fe2000f8e3c3f */
[----:B-1----:R-:W-:Y:S01]  /*15e0*/  VIADD R67, R67, 0xffffffff ;  /* 0xffffffff43437836 */ /* 0x002fe20000000000 */
[----:B------:R-:W-:Y:S02]  /*15f0*/  ULOP3.LUT UR46, UR5, 0x10000, URZ, 0xfc, !UPT ;  /* 0x00010000052e7892 */ /* 0x000fe4000f8efc3f */
[----:B------:R-:W-:Y:S01]  /*1600*/  ULOP3.LUT UR47, UR6, 0x10000, URZ, 0xfc, !UPT ;  /* 0x00010000062f7892 */ /* 0x000fe2000f8efc3f */
[----:B--2---:R-:W-:-:S11]  /*1610*/  SHF.L.U64.HI R66, R8, 0x1, R0 ;  /* 0x0000000108427819 */ /* 0x004fd60000010200 */
.L_x_98:
[----:B------:R-:W-:-:S04]  /*1620*/  SHF.L.U32 R0, R73, 0x1f, RZ ;  /* 0x0000001f49007819 */ /* 0x000fc800000006ff */
[----:B------:R-:W0:Y:S02]  /*1630*/  SYNCS.PHASECHK.TRANS64.TRYWAIT P0, [UR43+-0x8], R0 ;  /* 0xfffff800ff0075a7 */ /* 0x000e24000800016b */
[----:B01--4-:R-:W-:Y:S05]  /*1640*/  @!P0 BRA `(.L_x_15) ;  /* 0x0000005000648947 */ /* 0x013fea0003800000 */
.L_x_123:
[----:B------:R-:W-:Y:S02]  /*1650*/  ULDC UR4, c[0x0][0x28c] ;  /* 0x0000a30000047ab9 */ /* 0x000fe40000000800 */
[----:B------:R-:W-:-:S13]  /*1660*/  ISETP.LT.AND P0, PT, RZ, UR4, PT ;  /* 0x00000004ff007c0c */ /* 0x000fda000bf01270 */
[----:B------:R-:W-:Y:S05]  /*1670*/  @P0 BRA `(.L_x_16) ;  /* 0x0000000000400947 */ /* 0x000fea0003800000 */
[----:B0-----:R-:W-:Y:S01]  /*1680*/  MOV R0, 0x0 ;  /* 0x0000000000007802 */ /* 0x001fe20000000f00 */
[----:B------:R-:W-:Y:S01]  /*1690*/  ULDC.64 UR4, c[0x4][0x68] ;  /* 0x01001a0000047ab9 */ /* 0x000fe20000000a00 */
[----:B------:R-:W-:Y:S01]  /*16a0*/  ULDC.64 UR6, c[0x4][0x8] ;  /* 0x0100020000067ab9 */ /* 0x000fe20000000a00 */
[----:B------:R-:W-:Y:S01]  /*16b0*/  IMAD.U32 R4, RZ, RZ, UR4 ;  /* 0x00000004ff047e24 */ /* 0x000fe2000f8e00ff */
[----:B------:R0:W1:Y:S01]  /*16c0*/  LDC.64 R14, c[0x4][R0] ;  /* 0x01000000000e7b82 */ /* 0x0000620000000a00 */
[----:B------:R-:W-:Y:S01]  /*16d0*/  IMAD.U32 R5, RZ, RZ, UR5 ;  /* 0x00000005ff057e24 */ /* 0x000fe2000f8e00ff */
[----:B------:R-:W-:Y:S01]  /*16e0*/  ULDC.64 UR4, c[0x4][0x70] ;  /* 0x01001c0000047ab9 */ /* 0x000fe20000000a00 */
[----:B------:R-:W-:Y:S02]  /*16f0*/  IMAD.U32 R10, RZ, RZ, UR6 ;  /* 0x00000006ff0a7e24 */ /* 0x000fe4000f8e00ff */
[----:B------:R-:W-:Y:S02]  /*1700*/  IMAD.U32 R6, RZ, RZ, UR4 ;  /* 0x00000004ff067e24 */ /* 0x000fe4000f8e00ff */
[----:B------:R-:W-:-:S02]  /*1710*/  IMAD.U32 R7, RZ, RZ, UR5 ;  /* 0x00000005ff077e24 */ /* 0x000fc4000f8e00ff */
[----:B------:R-:W-:Y:S02]  /*1720*/  IMAD.U32 R11, RZ, RZ, UR7 ;  /* 0x00000007ff0b7e24 */ /* 0x000fe4000f8e00ff */
[----:B------:R-:W-:Y:S02]  /*1730*/  IMAD.MOV.U32 R8, RZ, RZ, 0x1e1 ;  /* 0x000001e1ff087424 */ /* 0x000fe400078e00ff */
[----:B------:R-:W-:Y:S02]  /*1740*/  IMAD.MOV.U32 R12, RZ, RZ, 0x1 ;  /* 0x00000001ff0c7424 */ /* 0x000fe400078e00ff */
[----:B0-----:R-:W-:-:S07]  /*1750*/  IMAD.MOV.U32 R13, RZ, RZ, RZ ;  /* 0x000000ffff0d7224 */ /* 0x001fce00078e00ff */
[----:B------:R-:W-:-:S07]  /*1760*/  LEPC R20, `(.L_x_16) ;  /* 0x000000001014794e */ /* 0x000fce0000000000 */
[----:B-1---5:R-:W-:Y:S05]  /*1770*/  CALL.ABS.NOINC R14 ;  /* 0x000000000e007343 */ /* 0x022fea0003c00000 */
.L_x_16:
[----:B------:R-:W-:-:S13]  /*1780*/  ISETP.NE.AND P0, PT, R72, 0x3, PT ;  /* 0x000000034800780c */ /* 0x000fda0003f05270 */
[----:B------:R-:W-:Y:S05]  /*1790*/  @!P0 BRA `(.L_x_17) ;  /* 0x0000000000048947 */ /* 0x000fea0003800000 */
[----:B------:R-:W-:Y:S01]  /*17a0*/  BPT.TRAP 0x1 ;  /* 0x000000040000795c */ /* 0x000fe20000300000 */
.L_x_17:
[----:B0-----:R-:W-:Y:S02]  /*17b0*/  IMAD.U32 R3, RZ, RZ, UR36 ;  /* 0x00000024ff037e24 */ /* 0x001fe4000f8e00ff */
[----:B------:R-:W-:-:S03]  /*17c0*/  IMAD.U32 R0, RZ, RZ, UR38 ;  /* 0x00000026ff007e24 */ /* 0x000fc6000f8e00ff */
[----:B------:R-:W-:Y:S02]  /*17d0*/  LEA R3, R3, UR40, 0x3 ;  /* 0x0000002803037c11 */ /* 0x000fe4000f8e18ff */
[----:B------:R-:W-:-:S04]  /*17e0*/  SHF.L.U32 R0, R0, 0x1f, RZ ;  /* 0x0000001f00007819 */ /* 0x000fc800000006ff */
[----:B------:R0:W1:Y:S01]  /*17f0*/  SYNCS.PHASECHK.TRANS64.TRYWAIT P1, [R3+URZ], R0 ;  /* 0x00000000030075a7 */ /* 0x000062000802017f */
[----:B------:R-:W-:Y:S05]  /*1800*/  @!P0 BRA `(.L_x_18) ;  /* 0x0000000000048947 */ /* 0x000fea0003800000 */
[----:B------:R-:W-:Y:S01]  /*1810*/  BPT.TRAP 0x1 ;  /* 0x000000040000795c */ /* 0x000fe20000300000 */
.L_x_18:
[----:B-1----:R-:W-:Y:S05]  /*1820*/  @P1 BRA `(.L_x_19) ;  /* 0x0000000000081947 */ /* 0x002fea0003800000 */
[----:B------:R-:W1:Y:S02]  /*1830*/  SYNCS.PHASECHK.TRANS64.TRYWAIT P1, [R3+URZ], R0 ;  /* 0x00000000030075a7 */ /* 0x000e64000802017f */
[----:B-1----:R-:W-:Y:S05]  /*1840*/  @!P1 BRA `(.L_x_20) ;  /* 0x0000004c00fc9947 */ /* 0x002fea0003800000 */
.L_x_19:
[----:B------:R-:W-:Y:S05]  /*1850*/  WARPSYNC.ALL ;  /* 0x0000000000007948 */ /* 0x000fea0003800000 */
[----:B------:R-:W-:Y:S01]  /*1860*/  ULEA UR9, UR36, UR46, 0xb ;  /* 0x0000002e24097291 */ /* 0x000fe2000f8e583f */
[----:B------:R-:W-:Y:S01]  /*1870*/  WARPGROUP.ARRIVE ;  /* 0x00000000000079c5 */ /* 0x000fe20000000000 */
[----:B------:R-:W-:Y:S01]  /*1880*/  ULEA UR8, UR36, UR47, 0xb ;  /* 0x0000002f24087291 */ /* 0x000fe2000f8e583f */
[----:B01----:R-:W-:Y:S01]  /*1890*/  IMAD.U32 R0, RZ, RZ, UR42 ;  /* 0x0000002aff007e24 */ /* 0x003fe2000f8e00ff */
[----:B------:R-:W-:Y:S01]  /*18a0*/  UMOV UR5, 0x40000040 ;  /* 0x4000004000057882 */ /* 0x000fe20000000000 */
[----:B------:R-:W-:-:S02]  /*18b0*/  UMOV UR7, 0x40000040 ;  /* 0x4000004000077882 */ /* 0x000fc40000000000 */
[----:B------:R-:W-:Y:S01]  /*18c0*/  UMOV UR4, UR9 ;  /* 0x0000000900047c82 */ /* 0x000fe20008000000 */
[----:B------:R-:W-:Y:S01]  /*18d0*/  ISETP.GE.AND P1, PT, R0, 0x1, PT ;  /* 0x000000010000780c */ /* 0x000fe20003f26270 */
[----:B------:R-:W-:Y:S02]  /*18e0*/  UMOV UR6, UR8 ;  /* 0x0000000800067c82 */ /* 0x000fe40008000000 */
[----:B------:R-:W-:Y:S01]  /*18f0*/  HGMMA.64x64x8.F32.TF32 R24, gdesc[UR4], RZ, !UPT, gsb0 ;  /* 0x04e00000041879f0 */ /* 0x000fe2000c0028ff */
[----:B------:R-:W-:Y:S02]  /*1900*/  UIADD3 UR4, UR9, 0x2, URZ ;  /* 0x0000000209047890 */ /* 0x000fe4000fffe03f */
[----:B------:R-:W-:Y:S01]  /*1910*/  UIADD3 UR6, UR8, 0x2, URZ ;  /* 0x0000000208067890 */ /* 0x000fe2000fffe03f */
[----:B------:R-:W-:Y:S01]  /*1920*/  UMOV UR5, 0x40000040 ;  /* 0x4000004000057882 */ /* 0x000fe20000000000 */
[----:B------:R-:W-:Y:S01]  /*1930*/  UMOV UR7, 0x40000040 ;  /* 0x4000004000077882 */ /* 0x000fe20000000000 */
[----:B------:R-:W-:-:S02]  /*1940*/  WARPGROUP.DEPBAR.LE gsb0, 0x0 ;  /* 0x00008000000079c5 */ /* 0x000fc40000010000 */
[----:B------:R-:W-:-:S06]  /*1950*/  WARPGROUP.ARRIVE ;  /* 0x00000000000079c5 */ /* 0x000fcc0000000000 */
[----:B------:R-:W-:Y:S01]  /*1960*/  HGMMA.64x64x8.F32.TF32 R24, gdesc[UR4], R24, gsb0 ;  /* 0x04e00000041879f0 */ /* 0x000fe20008002818 */
[----:B------:R-:W-:Y:S02]  /*1970*/  UIADD3 UR4, UR9, 0x4, URZ ;  /* 0x0000000409047890 */ /* 0x000fe4000fffe03f */
[----:B------:R-:W-:Y:S01]  /*1980*/  UIADD3 UR6, UR8, 0x4, URZ ;  /* 0x0000000408067890 */ /* 0x000fe2000fffe03f */
[----:B------:R-:W-:Y:S01]  /*1990*/  UMOV UR5, 0x40000040 ;  /* 0x4000004000057882 */ /* 0x000fe20000000000 */
[----:B------:R-:W-:Y:S01]  /*19a0*/  UMOV UR7, 0x40000040 ;  /* 0x4000004000077882 */ /* 0x000fe20000000000 */
[----:B------:R-:W-:Y:S02]  /*19b0*/  WARPGROUP.DEPBAR.LE gsb0, 0x0 ;  /* 0x00008000000079c5 */ /* 0x000fe40000010000 */
        /* <DEDUP_REMOVED lines=92> */
[----:B------:R-:W-:Y:S03]  /*1f80*/  HGMMA.64x64x8.F32.TF32 R24, gdesc[UR4], R24, gsb0 ;  /* 0x04e00000041879f0 */ /* 0x000fe60008002818 */
[----:B------:R-:W-:Y:S02]  /*1f90*/  WARPGROUP.DEPBAR.LE gsb0, 0x0 ;  /* 0x00008000000079c5 */ /* 0x000fe40000010000 */
[----:B------:R-:W-:Y:S05]  /*1fa0*/  @!P1 BRA `(.L_x_21) ;  /* 0x0000000800609947 */ /* 0x000fea0003800000 */
[----:B------:R-:W-:Y:S01]  /*1fb0*/  UIADD3 UR5, UR36, 0x1, URZ ;  /* 0x0000000124057890 */ /* 0x000fe2000fffe03f */
[----:B------:R-:W-:-:S03]  /*1fc0*/  IMAD.U32 R0, RZ, RZ, UR42 ;  /* 0x0000002aff007e24 */ /* 0x000fc6000f8e00ff */
[----:B------:R-:W-:-:S04]  /*1fd0*/  UISETP.NE.AND UP0, UPT, UR5, 0x7, UPT ;  /* 0x000000070500788c */ /* 0x000fc8000bf05270 */
[----:B------:R-:W-:Y:S02]  /*1fe0*/  USEL UR4, URZ, 0x1, UP0 ;  /* 0x000000013f047887 */ /* 0x000fe40008000000 */
[----:B------:R-:W-:Y:S02]  /*1ff0*/  USEL UR5, UR5, URZ, UP0 ;  /* 0x0000003f05057287 */ /* 0x000fe40008000000 */
[----:B------:R-:W-:-:S06]  /*2000*/  ULOP3.LUT UR4, UR38, UR4, URZ, 0x3c, !UPT ;  /* 0x0000000426047292 */ /* 0x000fcc000f8e3c3f */
[----:B------:R-:W-:Y:S01]  /*2010*/  IMAD.U32 R5, RZ, RZ, UR4 ;  /* 0x00000004ff057e24 */ /* 0x000fe2000f8e00ff */
[----:B------:R-:W-:-:S06]  /*2020*/  UMOV UR4, UR36 ;  /* 0x0000002400047c82 */ /* 0x000fcc0008000000 */
.L_x_28:
[----:B01----:R-:W-:Y:S05]  /*2030*/  @!P0 BRA `(.L_x_22) ;  /* 0x0000000000048947 */ /* 0x003fea0003800000 */
[----:B------:R-:W-:Y:S01]  /*2040*/  BPT.TRAP 0x1 ;  /* 0x000000040000795c */ /* 0x000fe20000300000 */
.L_x_22:
[----:B------:R-:W-:Y:S01]  /*2050*/  ULEA UR6, UR5, UR40, 0x3 ;  /* 0x0000002805067291 */ /* 0x000fe2000f8e183f */
[----:B------:R-:W-:-:S08]  /*2060*/  SHF.L.U32 R3, R5, 0x1f, RZ ;  /* 0x0000001f05037819 */ /* 0x000fd000000006ff */
[----:B------:R0:W1:Y:S01]  /*2070*/  SYNCS.PHASECHK.TRANS64.TRYWAIT P1, [UR6], R3 ;  /* 0x00000003ff0075a7 */ /* 0x0000620008020146 */
[----:B------:R-:W-:Y:S05]  /*2080*/  @!P0 BRA `(.L_x_23) ;  /* 0x0000000000048947 */ /* 0x000fea0003800000 */
[----:B------:R-:W-:Y:S01]  /*2090*/  BPT.TRAP 0x1 ;  /* 0x000000040000795c */ /* 0x000fe20000300000 */
.L_x_23:
[----:B-1----:R-:W-:Y:S05]  /*20a0*/  @P1 BRA `(.L_x_24) ;  /* 0x0000000000081947 */ /* 0x002fea0003800000 */
[----:B------:R-:W1:Y:S02]  /*20b0*/  SYNCS.PHASECHK.TRANS64.TRYWAIT P1, [UR6], R3 ;  /* 0x00000003ff0075a7 */ /* 0x000e640008020146 */
[----:B-1----:R-:W-:Y:S05]  /*20c0*/  @!P1 BRA `(.L_x_25) ;  /* 0x0000004400f09947 */ /* 0x002fea0003800000 */
.L_x_24:
[----:B------:R-:W-:Y:S01]  /*20d0*/  ULEA UR6, UR5, UR47, 0xb ;  /* 0x0000002f05067291 */ /* 0x000fe2000f8e583f */
[----:B------:R-:W-:Y:S01]  /*20e0*/  WARPGROUP.ARRIVE ;  /* 0x00000000000079c5 */ /* 0x000fe20000000000 */
[----:B------:R-:W-:Y:S01]  /*20f0*/  ULEA UR7, UR5, UR46, 0xb ;  /* 0x0000002e05077291 */ /* 0x000fe2000f8e583f */
[----:B------:R-:W-:Y:S01]  /*2100*/  UMOV UR11, 0x40000040 ;  /* 0x40000040000b7882 */ /* 0x000fe20000000000 */
[----:B------:R-:W-:-:S03]  /*2110*/  UMOV UR9, 0x40000040 ;  /* 0x4000004000097882 */ /* 0x000fc60000000000 */
[----:B------:R-:W-:Y:S02]  /*2120*/  UMOV UR10, UR6 ;  /* 0x00000006000a7c82 */ /* 0x000fe40008000000 */
[----:B------:R-:W-:Y:S02]  /*2130*/  UMOV UR8, UR7 ;  /* 0x0000000700087c82 */ /* 0x000fe40008000000 */
[----:B------:R-:W-:Y:S01]  /*2140*/  HGMMA.64x64x8.F32.TF32 R24, gdesc[UR8], R24, gsb0 ;  /* 0x04e00000081879f0 */ /* 0x000fe20008002818 */
        /* <DEDUP_REMOVED lines=107> */
[----:B------:R-:W-:Y:S01]  /*2800*/  BPT.TRAP 0x1 ;  /* 0x000000040000795c */ /* 0x000fe20000300000 */
.L_x_26:
[----:B------:R-:W-:Y:S01]  /*2810*/  ULEA UR6, UR4, UR40, 0x3 ;  /* 0x0000002804067291 */ /* 0x000fe2000f8e183f */
[----:B------:R-:W-:-:S03]  /*2820*/  ISETP.GT.U32.AND P1, PT, R23, 0x1, PT ;  /* 0x000000011700780c */ /* 0x000fc60003f24070 */
[----:B------:R-:W-:-:S04]  /*2830*/  UIADD3 UR6, UR6, 0x38, URZ ;  /* 0x0000003806067890 */ /* 0x000fc8000fffe03f */
[----:B------:R-:W-:-:S09]  /*2840*/  UPRMT UR6, URZ, 0x654, UR6 ;  /* 0x000006543f067896 */ /* 0x000fd20008000006 */
[----:B------:R-:W-:Y:S01]  /*2850*/  SYNCS.ARRIVE.TRANS64.RED.A1T0 RZ, [UR6], RZ ;  /* 0x000000ffffff79a7 */ /* 0x000fe20008100406 */
[----:B------:R-:W-:Y:S05]  /*2860*/  @P1 BRA `(.L_x_27) ;  /* 0x0000000000041947 */ /* 0x000fea0003800000 */
[----:B------:R-:W-:Y:S01]  /*2870*/  BPT.TRAP 0x1 ;  /* 0x000000040000795c */ /* 0x000fe20000300000 */
.L_x_27:
[----:B------:R-:W-:Y:S01]  /*2880*/  UIADD3 UR5, UR5, 0x1, URZ ;  /* 0x0000000105057890 */ /* 0x000fe2000fffe03f */
[C---:B------:R-:W-:Y:S01]  /*2890*/  ISETP.GT.AND P1, PT, R0.reuse, 0x1, PT ;  /* 0x000000010000780c */ /* 0x040fe20003f24270 */
[----:B------:R-:W-:Y:S01]  /*28a0*/  UIADD3 UR4, UR4, 0x1, URZ ;  /* 0x0000000104047890 */ /* 0x000fe2000fffe03f */
[----:B------:R-:W-:Y:S01]  /*28b0*/  VIADD R0, R0, 0xffffffff ;  /* 0xffffffff00007836 */ /* 0x000fe20000000000 */
[----:B------:R-:W-:Y:S02]  /*28c0*/  UISETP.NE.AND UP0, UPT, UR5, 0x7, UPT ;  /* 0x000000070500788c */ /* 0x000fe4000bf05270 */
[----:B------:R-:W-:Y:S02]  /*28d0*/  UISETP.NE.AND UP1, UPT, UR4, 0x7, UPT ;  /* 0x000000070400788c */ /* 0x000fe4000bf25270 */
[----:B------:R-:W-:Y:S02]  /*28e0*/  USEL UR6, URZ, 0x1, UP0 ;  /* 0x000000013f067887 */ /* 0x000fe40008000000 */
[----:B------:R-:W-:-:S02]  /*28f0*/  USEL UR5, UR5, URZ, UP0 ;  /* 0x0000003f05057287 */ /* 0x000fc40008000000 */
[----:B------:R-:W-:Y:S02]  /*2900*/  USEL UR4, UR4, URZ, UP1 ;  /* 0x0000003f04047287 */ /* 0x000fe40008800000 */
[----:B------:R-:W-:Y:S01]  /*2910*/  LOP3.LUT R5, R5, UR6, RZ, 0x3c, !PT ;  /* 0x0000000605057c12 */ /* 0x000fe2000f8e3cff */
[----:B------:R-:W-:Y:S09]  /*2920*/  @P1 BRA `(.L_x_28) ;  /* 0xfffffff400c01947 */ /* 0x000ff2000383ffff */
.L_x_21:
[----:B------:R-:W2:Y:S01]  /*2930*/  LDC R0, c[0x0][0x28c] ;  /* 0x0000a300ff007b82 */ /* 0x000ea20000000800 */
[----:B01----:R-:W-:-:S04]  /*2940*/  IMAD.U32 R3, RZ, RZ, UR44 ;  /* 0x0000002cff037e24 */ /* 0x003fc8000f8e00ff */
[----:B------:R0:W-:Y:S01]  /*2950*/  SYNCS.ARRIVE.TRANS64.A1T0 RZ, [R3+UR41], RZ ;  /* 0x000000ff03ff79a7 */ /* 0x0001e20008100029 */
[----:B--2---:R-:W-:-:S13]  /*2960*/  ISETP.GE.AND P1, PT, R0, 0x1, PT ;  /* 0x000000010000780c */ /* 0x004fda0003f26270 */
[----:B0-----:R-:W-:Y:S05]  /*2970*/  @!P1 BRA `(.L_x_29) ;  /* 0x00000000003c9947 */ /* 0x001fea0003800000 */
[----:B------:R-:W-:Y:S05]  /*2980*/  @!P0 BRA `(.L_x_30) ;  /* 0x0000000000048947 */ /* 0x000fea0003800000 */
[----:B------:R-:W-:Y:S01]  /*2990*/  BPT.TRAP 0x1 ;  /* 0x000000040000795c */ /* 0x000fe20000300000 */
.L_x_30:
[----:B------:R-:W-:Y:S01]  /*29a0*/  UIADD3 UR6, UR36, UR42, URZ ;  /* 0x0000002a24067290 */ /* 0x000fe2000fffe03f */
[----:B------:R-:W-:-:S03]  /*29b0*/  ISETP.GT.U32.AND P0, PT, R23, 0x1, PT ;  /* 0x000000011700780c */ /* 0x000fc60003f04070 */
[----:B------:R-:W-:-:S04]  /*29c0*/  UIMAD.WIDE.U32 UR4, UR6, 0x24924925, URZ ;  /* 0x24924925060478a5 */ /* 0x000fc8000f8e003f */
[----:B------:R-:W-:-:S04]  /*29d0*/  UIADD3 UR4, UR6, -UR5, URZ ;  /* 0x8000000506047290 */ /* 0x000fc8000fffe03f */
[----:B------:R-:W-:-:S04]  /*29e0*/  ULEA.HI UR4, UR4, UR5, URZ, 0x1f ;  /* 0x0000000504047291 */ /* 0x000fc8000f8ff83f */
[----:B------:R-:W-:-:S04]  /*29f0*/  USHF.R.U32.HI UR4, URZ, 0x2, UR4 ;  /* 0x000000023f047899 */ /* 0x000fc80008011604 */
[----:B------:R-:W-:-:S04]  /*2a00*/  UIMAD UR4, UR4, -0x7, UR6 ;  /* 0xfffffff9040478a4 */ /* 0x000fc8000f8e0206 */
[----:B------:R-:W-:-:S04]  /*2a10*/  ULEA UR4, UR4, UR40, 0x3 ;  /* 0x0000002804047291 */ /* 0x000fc8000f8e183f */
[----:B------:R-:W-:-:S04]  /*2a20*/  UIADD3 UR4, UR4, 0x38, URZ ;  /* 0x0000003804047890 */ /* 0x000fc8000fffe03f */
[----:B------:R-:W-:-:S09]  /*2a30*/  UPRMT UR4, URZ, 0x654, UR4 ;  /* 0x000006543f047896 */ /* 0x000fd20008000004 */
[----:B------:R-:W-:Y:S01]  /*2a40*/  SYNCS.ARRIVE.TRANS64.RED.A1T0 RZ, [UR4], RZ ;  /* 0x000000ffffff79a7 */ /* 0x000fe20008100404 */
[----:B------:R-:W-:Y:S05]  /*2a50*/  @P0 BRA `(.L_x_29) ;  /* 0x0000000000040947 */ /* 0x000fea0003800000 */
[----:B------:R-:W-:Y:S01]  /*2a60*/  BPT.TRAP 0x1 ;  /* 0x000000040000795c */ /* 0x000fe20000300000 */
.L_x_29:
[----:B------:R-:W-:Y:S01]  /*2a70*/  SHF.L.U32 R0, R73, 0x1f, RZ ;  /* 0x0000001f49007819 */ /* 0x000fe200000006ff */
[----:B------:R-:W-:Y:S01]  /*2a80*/  UISETP.GE.U32.AND UP1, UPT, UR39, 0x7, UPT ;  /* 0x000000072700788c */ /* 0x000fe2000bf26070 */
[----:B------:R-:W-:Y:S01]  /*2a90*/  SHF.R.S32.HI R9, RZ, 0x1f, R19 ;  /* 0x0000001fff097819 */ /* 0x000fe20000011413 */
[----:B------:R-:W-:Y:S01]  /*2aa0*/  UIADD3 UR36, UR36, UR39, URZ ;  /* 0x0000002724247290 */ /* 0x000fe2000fffe03f */
[----:B------:R-:W0:Y:S03]  /*2ab0*/  SYNCS.PHASECHK.TRANS64.TRYWAIT P0, [UR43+0x8], R0 ;  /* 0x00000800ff0075a7 */ /* 0x000e26000800016b */
[----:B------:R-:W-:-:S04]  /*2ac0*/  UISETP.GT.U32.AND UP0, UPT, UR36, 0x6, UPT ;  /* 0x000000062400788c */ /* 0x000fc8000bf04070 */
[----:B------:R-:W-:Y:S02]  /*2ad0*/  UISETP.LT.U32.AND UP0, UPT, UR39, 0x7, UP0 ;  /* 0x000000072700788c */ /* 0x000fe40008701070 */
[----:B------:R-:W-:Y:S02]  /*2ae0*/  @UP1 UIMAD.WIDE.U32 UR4, UR36, 0x24924925, URZ ;  /* 0x24924925240418a5 */ /* 0x000fe4000f8e003f */
[----:B------:R-:W-:Y:S02]  /*2af0*/  USEL UR6, URZ, 0x1, !UP0 ;  /* 0x000000013f067887 */ /* 0x000fe4000c000000 */
[----:B------:R-:W-:Y:S02]  /*2b00*/  @UP1 UIADD3 UR4, UR36, -UR5, URZ ;  /* 0x8000000524041290 */ /* 0x000fe4000fffe03f */
[----:B------:R-:W-:Y:S02]  /*2b10*/  ULOP3.LUT UR38, UR38, UR6, URZ, 0x3c, !UPT ;  /* 0x0000000626267292 */ /* 0x000fe4000f8e3c3f */
[----:B------:R-:W-:-:S04]  /*2b20*/  @UP1 ULEA.HI UR4, UR4, UR5, URZ, 0x1f ;  /* 0x0000000504041291 */ /* 0x000fc8000f8ff83f */
[----:B------:R-:W-:-:S04]  /*2b30*/  @UP1 USHF.R.U32.HI UR4, URZ, 0x2, UR4 ;  /* 0x000000023f041899 */ /* 0x000fc80008011604 */
[----:B------:R-:W-:Y:S01]  /*2b40*/  @UP1 ULOP3.LUT UR38, UR38, 0x1, UR4, 0x78, !UPT ;  /* 0x0000000126261892 */ /* 0x000fe2000f8e7804 */
[----:B0-----:R-:W-:Y:S11]  /*2b50*/  @!P0 BRA `(.L_x_31) ;  /* 0x0000003c00648947 */ /* 0x001ff60003800000 */
.L_x_124:
[----:B------:R-:W-:Y:S01]  /*2b60*/  ULDC.64 UR4, c[0x0][0x5d0] ;  /* 0x0001740000047ab9 */ /* 0x000fe20000000a00 */
[----:B------:R-:W-:Y:S01]  /*2b70*/  ULDC UR6, c[0x0][0x284] ;  /* 0x0000a10000067ab9 */ /* 0x000fe20000000800 */
[----:B0-----:R-:W-:Y:S02]  /*2b80*/  IMAD R0, R9, UR4, RZ ;  /* 0x0000000409007c24 */ /* 0x001fe4000f8e02ff */
[----:B------:R-:W-:Y:S02]  /*2b90*/  IMAD.SHL.U32 R12, R18, 0x40, RZ ;  /* 0x00000040120c7824 */ /* 0x000fe400078e00ff */
[C---:B------:R-:W-:Y:S02]  /*2ba0*/  IMAD R3, R19.reuse, UR5, R0 ;  /* 0x0000000513037c24 */ /* 0x040fe4000f8e0200 */
[----:B------:R-:W-:Y:S01]  /*2bb0*/  IMAD.SHL.U32 R0, R22, 0x40, RZ ;  /* 0x0000004016007824 */ /* 0x000fe200078e00ff */
[----:B------:R-:W-:Y:S01]  /*2bc0*/  SHF.R.S32.HI R13, RZ, 0x1f, R12 ;  /* 0x0000001fff0d7819 */ /* 0x000fe2000001140c */
[----:B------:R-:W-:Y:S01]  /*2bd0*/  IMAD.WIDE.U32 R4, R19, UR4, R60 ;  /* 0x0000000413047c25 */ /* 0x000fe2000f8e003c */
[----:B------:R-:W-:-:S02]  /*2be0*/  ULDC.64 UR4, c[0x0][0x5c8] ;  /* 0x0001720000047ab9 */ /* 0x000fc40000000a00 */
[----:B------:R-:W-:Y:S01]  /*2bf0*/  ISETP.GE.AND P0, PT, R0, UR6, PT ;  /* 0x0000000600007c0c */ /* 0x000fe2000bf06270 */
[----:B------:R-:W-:Y:S01]  /*2c00*/  ULDC UR6, c[0x0][0x288] ;  /* 0x0000a20000067ab9 */ /* 0x000fe20000000800 */
[----:B------:R-:W-:Y:S01]  /*2c10*/  IADD3 R4, P1, R12, R4, RZ ;  /* 0x000000040c047210 */ /* 0x000fe20007f3e0ff */
[----:B------:R-:W-:Y:S01]  /*2c20*/  IMAD.WIDE R20, R22, 0x40, R58 ;  /* 0x0000004016147825 */ /* 0x000fe200078e023a */
[----:B------:R-:W-:Y:S02]  /*2c30*/  ISETP.GE.OR P0, PT, R12, UR6, P0 ;  /* 0x000000060c007c0c */ /* 0x000fe40008706670 */
[----:B------:R-:W-:Y:S01]  /*2c40*/  IADD3.X R5, R13, R5, R3, P1, !PT ;  /* 0x000000050d057210 */ /* 0x000fe20000ffe403 */
[----:B------:R-:W-:-:S04]  /*2c50*/  IMAD R7, R21, UR4, RZ ;  /* 0x0000000415077c24 */ /* 0x000fc8000f8e02ff */
[C---:B------:R-:W-:Y:S02]  /*2c60*/  IMAD R7, R20.reuse, UR5, R7 ;  /* 0x0000000514077c24 */ /* 0x040fe4000f8e0207 */
[----:B------:R-:W-:-:S04]  /*2c70*/  IMAD.WIDE.U32 R70, R20, UR4, R4 ;  /* 0x0000000414467c25 */ /* 0x000fc8000f8e0004 */
[----:B------:R-:W-:Y:S05]  /*2c80*/  @P0 BRA `(.L_x_32) ;  /* 0x0000002000540947 */ /* 0x000fea0003800000 */
[----:B-----5:R-:W-:Y:S01]  /*2c90*/  FSETP.NEU.AND P1, PT, R57, RZ, PT ;  /* 0x000000ff3900720b */ /* 0x020fe20003f2d000 */
[----:B------:R-:W-:Y:S01]  /*2ca0*/  IMAD.IADD R22, R65, 0x1, -R12 ;  /* 0x0000000141167824 */ /* 0x000fe200078e0a0c */
[----:B------:R-:W-:Y:S01]  /*2cb0*/  BSSY B0, `(.L_x_32) ;  /* 0x0000212000007945 */ /* 0x000fe20003800000 */
[----:B------:R-:W-:Y:S02]  /*2cc0*/  IMAD.IADD R0, R69, 0x1, -R0 ;  /* 0x0000000145007824 */ /* 0x000fe400078e0a00 */
[----:B------:R-:W-:Y:S01]  /*2cd0*/  IMAD.IADD R7, R71, 0x1, R7 ;  /* 0x0000000147077824 */ /* 0x000fe200078e0207 */
[----:B------:R-:W-:-:S04]  /*2ce0*/  ISETP.GT.AND P0, PT, R22, RZ, PT ;  /* 0x000000ff1600720c */ /* 0x000fc80003f04270 */
[----:B------:R-:W-:-:S03]  /*2cf0*/  ISETP.GT.AND P2, PT, R0, RZ, P0 ;  /* 0x000000ff0000720c */ /* 0x000fc60000744270 */
[----:B------:R-:W-:Y:S10]  /*2d00*/  @!P1 BRA `(.L_x_33) ;  /* 0x0000001400d89947 */ /* 0x000ff40003800000 */
[----:B------:R-:W0:Y:S01]  /*2d10*/  LDC.64 R74, c[0x0][0x5b8] ;  /* 0x00016e00ff4a7b82 */ /* 0x000e220000000a00 */
[----:B------:R-:W-:-:S07]  /*2d20*/  ULDC.64 UR4, c[0x0][0x5c0] ;  /* 0x0001700000047ab9 */ /* 0x000fce0000000a00 */
[----:B------:R-:W1:Y:S08]  /*2d30*/  LDC.64 R76, c[0x0][0x5b0] ;  /* 0x00016c00ff4c7b82 */ /* 0x000e700000000a00 */
[----:B------:R-:W2:Y:S01]  /*2d40*/  LDC.64 R78, c[0x0][0x5a8] ;  /* 0x00016a00ff4e7b82 */ /* 0x000ea20000000a00 */
[-C--:B0-----:R-:W-:Y:S02]  /*2d50*/  IMAD R6, R9, R74.reuse, RZ ;  /* 0x0000004a09067224 */ /* 0x081fe400078e02ff */
[----:B------:R-:W-:-:S04]  /*2d60*/  IMAD.WIDE.U32 R4, R19, R74, R60 ;  /* 0x0000004a13047225 */ /* 0x000fc800078e003c */
[----:B------:R-:W-:Y:S01]  /*2d70*/  IMAD R71, R19, R75, R6 ;  /* 0x0000004b13477224 */ /* 0x000fe200078e0206 */
[----:B------:R-:W-:Y:S01]  /*2d80*/  IADD3 R8, P1, R12, R4, RZ ;  /* 0x000000040c087210 */ /* 0x000fe20007f3e0ff */
[----:B-1----:R-:W-:-:S03]  /*2d90*/  IMAD R3, R21, R76, RZ ;  /* 0x0000004c15037224 */ /* 0x002fc600078e02ff */
[----:B------:R-:W-:Y:S01]  /*2da0*/  IADD3.X R9, R13, R5, R71, P1, !PT ;  /* 0x000000050d097210 */ /* 0x000fe20000ffe447 */
[C---:B------:R-:W-:Y:S02]  /*2db0*/  IMAD R21, R20.reuse, R77, R3 ;  /* 0x0000004d14157224 */ /* 0x040fe400078e0203 */
[----:B------:R-:W-:-:S04]  /*2dc0*/  IMAD.WIDE.U32 R4, R20, R76, R8 ;  /* 0x0000004c14047225 */ /* 0x000fc800078e0008 */
[----:B------:R-:W-:Y:S01]  /*2dd0*/  IMAD.IADD R3, R5, 0x1, R21 ;  /* 0x0000000105037824 */ /* 0x000fe200078e0215 */
[----:B--2---:R-:W-:-:S04]  /*2de0*/  LEA R10, P1, R4, R78, 0x2 ;  /* 0x0000004e040a7211 */ /* 0x004fc800078210ff */
[----:B------:R-:W-:-:S05]  /*2df0*/  LEA.HI.X R11, R4, R79, R3, 0x2, P1 ;  /* 0x0000004f040b7211 */ /* 0x000fca00008f1403 */
[----:B------:R0:W2:Y:S01]  /*2e00*/  @P2 LDG.E.LTC128B R3, desc[UR48][R10.64] ;  /* 0x000000300a032981 */ /* 0x0000a2000c1e1920 */
[----:B------:R-:W-:Y:S01]  /*2e10*/  IMAD.WIDE.U32 R4, R20, R76, R12 ;  /* 0x0000004c14047225 */ /* 0x000fe200078e000c */
[----:B------:R-:W-:Y:S01]  /*2e20*/  LEA R6, P3, R70, UR4, 0x2 ;  /* 0x0000000446067c11 */ /* 0x000fe2000f8610ff */
[----:B------:R-:W-:Y:S01]  /*2e30*/  BSSY B1, `(.L_x_34) ;  /* 0x0000014000017945 */ /* 0x000fe20003800000 */
[----:B------:R-:W-:Y:S02]  /*2e40*/  IADD3 R14, P1, R60, R4, RZ ;  /* 0x000000043c0e7210 */ /* 0x000fe40007f3e0ff */
[----:B------:R-:W-:Y:S02]  /*2e50*/  LEA.HI.X R7, R70, UR5, R7, 0x2, P3 ;  /* 0x0000000546077c11 */ /* 0x000fe400098f1407 */
[----:B------:R-:W-:Y:S01]  /*2e60*/  IADD3.X R15, R61, R21, R5, P1, !PT ;  /* 0x000000153d0f7210 */ /* 0x000fe20000ffe405 */
[----:B0-----:R-:W-:Y:S01]  /*2e70*/  IMAD.SHL.U32 R10, R76, 0x8, RZ ;  /* 0x000000084c0a7824 */ /* 0x001fe200078e00ff */
[----:B------:R-:W-:-:S02]  /*2e80*/  ISETP.GT.AND P1, PT, R22, 0x1, PT ;  /* 0x000000011600780c */ /* 0x000fc40003f24270 */
[----:B------:R-:W-:Y:S01]  /*2e90*/  SHF.L.U64.HI R11, R76, 0x3, R77 ;  /* 0x000000034c0b7819 */ /* 0x000fe2000001024d */
[----:B------:R-:W-:Y:S01]  /*2ea0*/  IMAD.WIDE.U32 R14, R19, R74, R14 ;  /* 0x0000004a130e7225 */ /* 0x000fe200078e000e */
[----:B------:R-:W-:-:S03]  /*2eb0*/  ISETP.GT.AND P3, PT, R0, RZ, P1 ;  /* 0x000000ff0000720c */ /* 0x000fc60000f64270 */
[----:B------:R-:W-:Y:S01]  /*2ec0*/  IMAD.WIDE.U32 R10, R20, R76, R10 ;  /* 0x0000004c140a7225 */ /* 0x000fe200078e000a */
[----:B--2---:R-:W-:-:S05]  /*2ed0*/  LOP3.LUT R4, R3, 0xffffe000, RZ, 0xc0, !PT ;  /* 0xffffe00003047812 */ /* 0x004fca00078ec0ff */
[----:B------:R-:W-:Y:S01]  /*2ee0*/  FMUL R5, R4, R57 ;  /* 0x0000003904057220 */ /* 0x000fe20000400000 */
[----:B------:R-:W-:-:S03]  /*2ef0*/  LEA R4, P4, R14, R78, 0x2 ;  /* 0x0000004e0e047211 */ /* 0x000fc600078810ff */
[----:B------:R-:W-:Y:S01]  /*2f00*/  FFMA R75, R24, R56, R5 ;  /* 0x00000038184b7223 */ /* 0x000fe20000000005 */
[----:B------:R-:W-:-:S04]  /*2f10*/  IMAD.IADD R5, R71, 0x1, R15 ;  /* 0x0000000147057824 */ /* 0x000fc800078e020f */
[----:B------:R-:W-:Y:S02]  /*2f20*/  F2FP.TF32.F32.PACK_B R75, R75 ;  /* 0x0000004bff4b723e */ /* 0x000fe400024050ff */
[----:B------:R-:W-:-:S03]  /*2f30*/  LEA.HI.X R5, R14, R79, R5, 0x2, P4 ;  /* 0x0000004f0e057211 */ /* 0x000fc600020f1405 */
[----:B------:R0:W-:Y:S01]  /*2f40*/  @P2 STG.E desc[UR48][R6.64], R75 ;  /* 0x0000004b06002986 */ /* 0x0001e2000c101930 */
[----:B------:R-:W-:Y:S05]  /*2f50*/  @!P3 BRA `(.L_x_35) ;  /* 0x000000000004b947 */ /* 0x000fea0003800000 */
[----:B------:R1:W5:Y:S02]  /*2f60*/  LDG.E.LTC128B R3, desc[UR48][R4.64+0x4] ;  /* 0x0000043004037981 */ /* 0x000364000c1e1920 */
.L_x_35:
[----:B------:R-:W-:Y:S05]  /*2f70*/  BSYNC B1 ;  /* 0x0000000000017941 */ /* 0x000fea0003800000 */
.L_x_34:
[----:B-----5:R-:W-:Y:S01]  /*2f80*/  LOP3.LUT R14, R3, 0xffffe000, RZ, 0xc0, !PT ;  /* 0xffffe000030e7812 */ /* 0x020fe200078ec0ff */
[----:B------:R-:W-:Y:S01]  /*2f90*/  IMAD.IADD R21, R21, 0x1, R11 ;  /* 0x0000000115157824 */ /* 0x000fe200078e020b */
[----:B------:R-:W-:Y:S01]  /*2fa0*/  IADD3 R8, P2, R8, R10, RZ ;  /* 0x0000000a08087210 */ /* 0x000fe20007f5e0ff */
[----:B------:R-:W-:Y:S01]  /*2fb0*/  IMAD.MOV.U32 R18, RZ, RZ, R3 ;  /* 0x000000ffff127224 */ /* 0x000fe200078e0003 */
[----:B------:R-:W-:Y:S01]  /*2fc0*/  ISETP.GT.AND P0, PT, R0, 0x8, P0 ;  /* 0x000000080000780c */ /* 0x000fe20000704270 */
[----:B------:R-:W-:Y:S02]  /*2fd0*/  FMUL R14, R14, R57 ;  /* 0x000000390e0e7220 */ /* 0x000fe40000400000 */
[----:B------:R-:W-:Y:S02]  /*2fe0*/  IMAD.X R9, R21, 0x1, R9, P2 ;  /* 0x0000000115097824 */ /* 0x000fe400010e0609 */
[----:B------:R-:W-:Y:S01]  /*2ff0*/  FFMA R25, R25, R56, R14 ;  /* 0x0000003819197223 */ /* 0x000fe2000000000e */
[----:B------:R-:W-:-:S04]  /*3000*/  LEA R14, P2, R8, R78, 0x2 ;  /* 0x0000004e080e7211 */ /* 0x000fc800078410ff */
[----:B------:R-:W-:Y:S02]  /*3010*/  F2FP.TF32.F32.PACK_B R25, R25 ;  /* 0x00000019ff19723e */ /* 0x000fe400024050ff */
[----:B------:R-:W-:-:S03]  /*3020*/  LEA.HI.X R15, R8, R79, R9, 0x2, P2 ;  /* 0x0000004f080f7211 */ /* 0x000fc600010f1409 */
[----:B------:R2:W-:Y:S04]  /*3030*/  @P3 STG.E desc[UR48][R6.64+0x4], R25 ;  /* 0x0000041906003986 */ /* 0x0005e8000c101930 */
[----:B------:R-:W3:Y:S01]  /*3040*/  @P0 LDG.E.LTC128B R18, desc[UR48][R14.64] ;  /* 0x000000300e120981 */ /* 0x000ee2000c1e1920 */
[----:B------:R-:W-:Y:S01]  /*3050*/  IADD3 R12, P2, P3, R60, R10, R12 ;  /* 0x0000000a3c0c7210 */ /* 0x000fe20007b5e00c */
[----:B------:R-:W-:Y:S01]  /*3060*/  BSSY B1, `(.L_x_36) ;  /* 0x0000011000017945 */ /* 0x000fe20003800000 */
[C---:B------:R-:W-:Y:S02]  /*3070*/  SHF.L.U64.HI R9, R62.reuse, 0x2, R63 ;  /* 0x000000023e097819 */ /* 0x040fe4000001023f */
[----:B------:R-:W-:Y:S02]  /*3080*/  IADD3.X R13, R61, R21, R13, P2, P3 ;  /* 0x000000153d0d7210 */ /* 0x000fe400017e640d */
[----:B------:R-:W-:-:S02]  /*3090*/  LEA R10, P2, R62, R6, 0x2 ;  /* 0x000000063e0a7211 */ /* 0x000fc400078410ff */
[----:B------:R-:W-:Y:S01]  /*30a0*/  ISETP.GT.AND P1, PT, R0, 0x8, P1 ;  /* 0x000000080000780c */ /* 0x000fe20000f24270 */
[----:B------:R-:W-:-:S04]  /*30b0*/  IMAD.WIDE.U32 R12, R19, R74, R12 ;  /* 0x0000004a130c7225 */ /* 0x000fc800078e000c */
[----:B------:R-:W-:Y:S01]  /*30c0*/  IMAD.X R11, R9, 0x1, R7, P2 ;  /* 0x00000001090b7824 */ /* 0x000fe200010e0607 */
[----:B---3--:R-:W-:-:S05]  /*30d0*/  LOP3.LUT R8, R18, 0xffffe000, RZ, 0xc0, !PT ;  /* 0xffffe00012087812 */ /* 0x008fca00078ec0ff */
        /* <DEDUP_REMOVED lines=9> */
.L_x_37:
[----:B------:R-:W-:Y:S05]  /*3170*/  BSYNC B1 ;  /* 0x0000000000017941 */ /* 0x000fea0003800000 */
.L_x_36:
[----:B-----5:R-:W-:Y:S01]  /*3180*/  LOP3.LUT R12, R18, 0xffffe000, RZ, 0xc0, !PT ;  /* 0xffffe000120c7812 */ /* 0x020fe200078ec0ff */
[----:B------:R-:W-:Y:S01]  /*3190*/  BSSY B1, `(.L_x_38) ;  /* 0x0000009000017945 */ /* 0x000fe20003800000 */
[----:B------:R-:W-:-:S03]  /*31a0*/  ISETP.GT.AND P0, PT, R22, 0x8, PT ;  /* 0x000000081600780c */ /* 0x000fc60003f04270 */
[----:B------:R-:W-:Y:S01]  /*31b0*/  FMUL R12, R12, R57 ;  /* 0x000000390c0c7220 */ /* 0x000fe20000400000 */
[----:B------:R-:W-:-:S03]  /*31c0*/  ISETP.GT.AND P2, PT, R0, RZ, P0 ;  /* 0x000000ff0000720c */ /* 0x000fc60000744270 */
[----:B------:R-:W-:-:S05]  /*31d0*/  FFMA R27, R27, R56, R12 ;  /* 0x000000381b1b7223 */ /* 0x000fca000000000c */
[----:B------:R-:W-:-:S05]  /*31e0*/  F2FP.TF32.F32.PACK_B R27, R27 ;  /* 0x0000001bff1b723e */ /* 0x000fca00024050ff */
[----:B------:R4:W-:Y:S01]  /*31f0*/  @P1 STG.E desc[UR48][R10.64+0x4], R27 ;  /* 0x0000041b0a001986 */ /* 0x0009e2000c101930 */
[----:B------:R-:W-:Y:S05]  /*3200*/  @!P2 BRA `(.L_x_39) ;  /* 0x000000000004a947 */ /* 0x000fea0003800000 */
[----:B------:R0:W5:Y:S02]  /*3210*/  LDG.E.LTC128B R18, desc[UR48][R4.64+0x20] ;  /* 0x0000203004127981 */ /* 0x000164000c1e1920 */
.L_x_39:
[----:B------:R-:W-:Y:S05]  /*3220*/  BSYNC B1 ;  /* 0x0000000000017941 */ /* 0x000fea0003800000 */
.L_x_38:
        /* <DEDUP_REMOVED lines=10> */
.L_x_41:
[----:B------:R-:W-:Y:S05]  /*32d0*/  BSYNC B1 ;  /* 0x0000000000017941 */ /* 0x000fea0003800000 */
.L_x_40:
[----:B-----5:R-:W-:Y:S01]  /*32e0*/  LOP3.LUT R12, R18, 0xffffe000, RZ, 0xc0, !PT ;  /* 0xffffe000120c7812 */ /* 0x020fe200078ec0ff */
[----:B------:R-:W-:Y:S01]  /*32f0*/  BSSY B1, `(.L_x_42) ;  /* 0x0000008000017945 */ /* 0x000fe20003800000 */
[----:B------:R-:W-:-:S03]  /*3300*/  ISETP.GT.AND P0, PT, R0, 0x8, P0 ;  /* 0x000000080000780c */ /* 0x000fc60000704270 */
[----:B------:R-:W-:-:S04]  /*3310*/  FMUL R12, R12, R57 ;  /* 0x000000390c0c7220 */ /* 0x000fc80000400000 */
[----:B------:R-:W-:-:S05]  /*3320*/  FFMA R29, R29, R56, R12 ;  /* 0x000000381d1d7223 */ /* 0x000fca000000000c */
[----:B------:R-:W-:-:S05]  /*3330*/  F2FP.TF32.F32.PACK_B R29, R29 ;  /* 0x0000001dff1d723e */ /* 0x000fca00024050ff */
[----:B------:R0:W-:Y:S01]  /*3340*/  @P3 STG.E desc[UR48][R6.64+0x24], R29 ;  /* 0x0000241d06003986 */ /* 0x0001e2000c101930 */
[----:B------:R-:W-:Y:S05]  /*3350*/  @!P0 BRA `(.L_x_43) ;  /* 0x0000000000048947 */ /* 0x000fea0003800000 */
[----:B------:R0:W5:Y:S02]  /*3360*/  LDG.E.LTC128B R18, desc[UR48][R8.64+0x20] ;  /* 0x0000203008127981 */ /* 0x000164000c1e1920 */
.L_x_43:
[----:B------:R-:W-:Y:S05]  /*3370*/  BSYNC B1 ;  /* 0x0000000000017941 */ /* 0x000fea0003800000 */
.L_x_42:
[----:B-----5:R-:W-:Y:S01]  /*3380*/  LOP3.LUT R12, R18, 0xffffe000, RZ, 0xc0, !PT ;  /* 0xffffe000120c7812 */ /* 0x020fe200078ec0ff */
[----:B------:R-:W-:Y:S01]  /*3390*/  BSSY B1, `(.L_x_44) ;  /* 0x0000008000017945 */ /* 0x000fe20003800000 */
[----:B------:R-:W-:-:S03]  /*33a0*/  ISETP.GT.AND P1, PT, R0, 0x8, P1 ;  /* 0x000000080000780c */ /* 0x000fc60000f24270 */
[----:B0-----:R-:W-:-:S04]  /*33b0*/  FMUL R3, R12, R57 ;  /* 0x000000390c037220 */ /* 0x001fc80000400000 */
[----:B------:R-:W-:-:S05]  /*33c0*/  FFMA R3, R30, R56, R3 ;  /* 0x000000381e037223 */ /* 0x000fca0000000003 */
[----:B------:R-:W-:-:S05]  /*33d0*/  F2FP.TF32.F32.PACK_B R3, R3 ;  /* 0x00000003ff03723e */ /* 0x000fca00024050ff */
[----:B------:R0:W-:Y:S01]  /*33e0*/  @P0 STG.E desc[UR48][R10.64+0x20], R3 ;  /* 0x000020030a000986 */ /* 0x0001e2000c101930 */
[----:B------:R-:W-:Y:S05]  /*33f0*/  @!P1 BRA `(.L_x_45) ;  /* 0x0000000000049947 */ /* 0x000fea0003800000 */
[----:B------:R0:W5:Y:S02]  /*3400*/  LDG.E.LTC128B R18, desc[UR48][R8.64+0x24] ;  /* 0x0000243008127981 */ /* 0x000164000c1e1920 */
.L_x_45:
[----:B------:R-:W-:Y:S05]  /*3410*/  BSYNC B1 ;  /* 0x0000000000017941 */ /* 0x000fea0003800000 */
.L_x_44:
        /* <DEDUP_REMOVED lines=10> */
.L_x_47:
[----:B------:R-:W-:Y:S05]  /*34c0*/  BSYNC B1 ;  /* 0x0000000000017941 */ /* 0x000fea0003800000 */
.L_x_46:
[----:B-----5:R-:W-:Y:S01]  /*34d0*/  LOP3.LUT R12, R18, 0xffffe000, RZ, 0xc0, !PT ;  /* 0xffffe000120c7812 */ /* 0x020fe200078ec0ff */
[----:B------:R-:W-:Y:S01]  /*34e0*/  BSSY B1, `(.L_x_48) ;  /* 0x0000009000017945 */ /* 0x000fe20003800000 */
[----:B------:R-:W-:-:S03]  /*34f0*/  ISETP.GT.AND P1, PT, R22, 0x11, PT ;  /* 0x000000111600780c */ /* 0x000fc60003f24270 */
[----:B0-----:R-:W-:Y:S01]  /*3500*/  FMUL R3, R12, R57 ;  /* 0x000000390c037220 */ /* 0x001fe20000400000 */
[----:B------:R-:W-:-:S03]  /*3510*/  ISETP.GT.AND P3, PT, R0, RZ, P1 ;  /* 0x000000ff0000720c */ /* 0x000fc60000f64270 */
[----:B------:R-:W-:-:S05]  /*3520*/  FFMA R3, R32, R56, R3 ;  /* 0x0000003820037223 */ /* 0x000fca0000000003 */
[----:B------:R-:W-:-:S05]  /*3530*/  F2FP.TF32.F32.PACK_B R3, R3 ;  /* 0x00000003ff03723e */ /* 0x000fca00024050ff */
[----:B------:R0:W-:Y:S01]  /*3540*/  @P2 STG.E desc[UR48][R6.64+0x40], R3 ;  /* 0x0000400306002986 */ /* 0x0001e2000c101930 */
[----:B------:R-:W-:Y:S05]  /*3550*/  @!P3 BRA `(.L_x_49) ;  /* 0x000000000004b947 */ /* 0x000fea0003800000 */
[----:B------:R0:W5:Y:S02]  /*3560*/  LDG.E.LTC128B R18, desc[UR48][R4.64+0x44] ;  /* 0x0000443004127981 */ /* 0x000164000c1e1920 */
.L_x_49:
[----:B------:R-:W-:Y:S05]  /*3570*/  BSYNC B1 ;  /* 0x0000000000017941 */ /* 0x000fea0003800000 */
.L_x_48:
        /* <DEDUP_REMOVED lines=9> */
.L_x_51:
[----:B------:R-:W-:Y:S05]  /*3610*/  BSYNC B1 ;  /* 0x0000000000017941 */ /* 0x000fea0003800000 */
.L_x_50:
        /* <DEDUP_REMOVED lines=9> */
.L_x_53:
[----:B------:R-:W-:Y:S05]  /*36b0*/  BSYNC B1 ;  /* 0x0000000000017941 */ /* 0x000fea0003800000 */
.L_x_52:
        /* <DEDUP_REMOVED lines=10> */
.L_x_55:
[----:B------:R-:W-:Y:S05]  /*3760*/  BSYNC B1 ;  /* 0x0000000000017941 */ /* 0x000fea0003800000 */
.L_x_54:
        /* <DEDUP_REMOVED lines=10> */
.L_x_57:
[----:B------:R-:W-:Y:S05]  /*3810*/  BSYNC B1 ;  /* 0x0000000000017941 */ /* 0x000fea0003800000 */
.L_x_56:
        /* <DEDUP_REMOVED lines=9> */
.L_x_59:
[----:B------:R-:W-:Y:S05]  /*38b0*/  BSYNC B1 ;  /* 0x0000000000017941 */ /* 0x000fea0003800000 */
.L_x_58:
        /* <DEDUP_REMOVED lines=9> */
.L_x_61:
[----:B------:R-:W-:Y:S05]  /*3950*/  BSYNC B1 ;  /* 0x0000000000017941 */ /* 0x000fea0003800000 */
.L_x_60:
        /* <DEDUP_REMOVED lines=10> */
.L_x_63:
[----:B------:R-:W-:Y:S05]  /*3a00*/  BSYNC B1 ;  /* 0x0000000000017941 */ /* 0x000fea0003800000 */
.L_x_62:
        /* <DEDUP_REMOVED lines=10> */
.L_x_65:
[----:B------:R-:W-:Y:S05]  /*3ab0*/  BSYNC B1 ;  /* 0x0000000000017941 */ /* 0x000fea0003800000 */
.L_x_64:
        /* <DEDUP_REMOVED lines=9> */
.L_x_67:
[----:B------:R-:W-:Y:S05]  /*3b50*/  BSYNC B1 ;  /* 0x0000000000017941 */ /* 0x000fea0003800000 */
.L_x_66:
        /* <DEDUP_REMOVED lines=9> */
.L_x_69:
[----:B------:R-:W-:Y:S05]  /*3bf0*/  BSYNC B1 ;  /* 0x0000000000017941 */ /* 0x000fea0003800000 */
.L_x_68:
        /* <DEDUP_REMOVED lines=10> */
.L_x_71:
[----:B------:R-:W-:Y:S05]  /*3ca0*/  BSYNC B1 ;  /* 0x0000000000017941 */ /* 0x000fea0003800000 */
.L_x_70:
        /* <DEDUP_REMOVED lines=10> */
.L_x_73:
[----:B------:R-:W-:Y:S05]  /*3d50*/  BSYNC B1 ;  /* 0x0000000000017941 */ /* 0x000fea0003800000 */
.L_x_72:
        /* <DEDUP_REMOVED lines=9> */
.L_x_75:
[----:B------:R-:W-:Y:S05]  /*3df0*/  BSYNC B1 ;  /* 0x0000000000017941 */ /* 0x000fea0003800000 */
.L_x_74:
        /* <DEDUP_REMOVED lines=9> */
.L_x_77:
[----:B------:R-:W-:Y:S05]  /*3e90*/  BSYNC B1 ;  /* 0x0000000000017941 */ /* 0x000fea0003800000 */
.L_x_76:
        /* <DEDUP_REMOVED lines=10> */
.L_x_79:
[----:B------:R-:W-:Y:S05]  /*3f40*/  BSYNC B1 ;  /* 0x0000000000017941 */ /* 0x000fea0003800000 */
.L_x_78:
        /* <DEDUP_REMOVED lines=10> */
.L_x_81:
[----:B------:R-:W-:Y:S05]  /*3ff0*/  BSYNC B1 ;  /* 0x0000000000017941 */ /* 0x000fea0003800000 */
.L_x_80:
        /* <DEDUP_REMOVED lines=9> */
.L_x_83:
[----:B------:R-:W-:Y:S05]  /*4090*/  BSYNC B1 ;  /* 0x0000000000017941 */ /* 0x000fea0003800000 */
.L_x_82:
        /* <DEDUP_REMOVED lines=9> */
.L_x_85:
[----:B------:R-:W-:Y:S05]  /*4130*/  BSYNC B1 ;  /* 0x0000000000017941 */ /* 0x000fea0003800000 */
.L_x_84:
        /* <DEDUP_REMOVED lines=10> */
.L_x_87:
[----:B------:R-:W-:Y:S05]  /*41e0*/  BSYNC B1 ;  /* 0x0000000000017941 */ /* 0x000fea0003800000 */
.L_x_86:
        /* <DEDUP_REMOVED lines=10> */
.L_x_89:
[----:B------:R-:W-:Y:S05]  /*4290*/  BSYNC B1 ;  /* 0x0000000000017941 */ /* 0x000fea0003800000 */
.L_x_88:
[----:B01---5:R-:W-:Y:S01]  /*42a0*/  LOP3.LUT R4, R18, 0xffffe000, RZ, 0xc0, !PT ;  /* 0xffffe00012047812 */ /* 0x023fe200078ec0ff */
        /* <DEDUP_REMOVED lines=8> */
.L_x_91:
[----:B------:R-:W-:Y:S05]  /*4330*/  BSYNC B1 ;  /* 0x0000000000017941 */ /* 0x000fea0003800000 */
.L_x_90:
[----:B-----5:R-:W-:Y:S01]  /*4340*/  LOP3.LUT R4, R18, 0xffffe000, RZ, 0xc0, !PT ;  /* 0xffffe00012047812 */ /* 0x020fe200078ec0ff */
[----:B------:R-:W-:Y:S01]  /*4350*/  @P0 IMAD.MOV.U32 R5, RZ, RZ, R11 ;  /* 0x000000ffff050224 */ /* 0x000fe200078e000b */
[----:B------:R-:W-:Y:S01]  /*4360*/  ISETP.GT.AND P1, PT, R0, 0x8, P1 ;  /* 0x000000080000780c */ /* 0x000fe20000f24270 */
[----:B------:R-:W-:Y:S02]  /*4370*/  BSSY B1, `(.L_x_92) ;  /* 0x0000008000017945 */ /* 0x000fe40003800000 */
[----:B------:R-:W-:Y:S01]  /*4380*/  FMUL R3, R4, R57 ;  /* 0x0000003904037220 */ /* 0x000fe20000400000 */
[----:B------:R-:W-:-:S03]  /*4390*/  @P0 IMAD.MOV.U32 R4, RZ, RZ, R10 ;  /* 0x000000ffff040224 */ /* 0x000fc600078e000a */
[----:B------:R-:W-:-:S05]  /*43a0*/  FFMA R3, R54, R56, R3 ;  /* 0x0000003836037223 */ /* 0x000fca0000000003 */
[----:B------:R-:W-:-:S05]  /*43b0*/  F2FP.TF32.F32.PACK_B R3, R3 ;  /* 0x00000003ff03723e */ /* 0x000fca00024050ff */
[----:B------:R0:W-:Y:S01]  /*43c0*/  @P0 STG.E desc[UR48][R4.64+0xe0], R3 ;  /* 0x0000e00304000986 */ /* 0x0001e2000c101930 */
[----:B------:R-:W-:Y:S05]  /*43d0*/  @!P1 BRA `(.L_x_93) ;  /* 0x0000000000049947 */ /* 0x000fea0003800000 */
[----:B------:R0:W5:Y:S02]  /*43e0*/  LDG.E.LTC128B R18, desc[UR48][R8.64+0xe4] ;  /* 0x0000e43008127981 */ /* 0x000164000c1e1920 */
.L_x_93:
[----:B------:R-:W-:Y:S05]  /*43f0*/  BSYNC B1 ;  /* 0x0000000000017941 */ /* 0x000fea0003800000 */
.L_x_92:
[----:B------:R-:W-:Y:S05]  /*4400*/  @!P1 BRA `(.L_x_94) ;  /* 0x0000000800709947 */ /* 0x000fea0003800000 */
[----:B-----5:R-:W-:-:S05]  /*4410*/  LOP3.LUT R18, R18, 0xffffe000, RZ, 0xc0, !PT ;  /* 0xffffe00012127812 */ /* 0x020fca00078ec0ff */
[----:B------:R-:W-:-:S04]  /*4420*/  FMUL R18, R18, R57 ;  /* 0x0000003912127220 */ /* 0x000fc80000400000 */
[----:B------:R-:W-:-:S05]  /*4430*/  FFMA R55, R55, R56, R18 ;  /* 0x0000003837377223 */ /* 0x000fca0000000012 */
[----:B------:R-:W-:-:S05]  /*4440*/  F2FP.TF32.F32.PACK_B R55, R55 ;  /* 0x00000037ff37723e */ /* 0x000fca00024050ff */
[----:B------:R0:W-:Y:S01]  /*4450*/  STG.E desc[UR48][R10.64+0xe4], R55 ;  /* 0x0000e4370a007986 */ /* 0x0001e2000c101930 */
[----:B------:R-:W-:Y:S05]  /*4460*/  BRA `(.L_x_94) ;  /* 0x0000000800587947 */ /* 0x000fea0003800000 */
.L_x_33:
[----:B------:R-:W-:Y:S01]  /*4470*/  ISETP.GT.AND P4, PT, R22, 0x1, PT ;  /* 0x000000011600780c */ /* 0x000fe20003f84270 */
[----:B------:R-:W-:Y:S01]  /*4480*/  ULDC.64 UR4, c[0x0][0x5c0] ;  /* 0x0001700000047ab9 */ /* 0x000fe20000000a00 */
[-C--:B------:R-:W-:Y:S01]  /*4490*/  FMUL R3, R24, R56.reuse ;  /* 0x0000003818037220 */ /* 0x080fe20000400000 */
[----:B------:R-:W-:Y:S01]  /*44a0*/  LEA R4, P3, R70, UR4, 0x2 ;  /* 0x0000000446047c11 */ /* 0x000fe2000f8610ff */
[-C--:B------:R-:W-:Y:S01]  /*44b0*/  FMUL R25, R25, R56.reuse ;  /* 0x0000003819197220 */ /* 0x080fe20000400000 */
[----:B------:R-:W-:Y:S01]  /*44c0*/  ISETP.GT.AND P1, PT, R0, RZ, P4 ;  /* 0x000000ff0000720c */ /* 0x000fe20002724270 */
[-C--:B------:R-:W-:Y:S01]  /*44d0*/  FMUL R9, R26, R56.reuse ;  /* 0x000000381a097220 */ /* 0x080fe20000400000 */
[----:B------:R-:W-:Y:S01]  /*44e0*/  LEA.HI.X R5, R70, UR5, R7, 0x2, P3 ;  /* 0x0000000546057c11 */ /* 0x000fe200098f1407 */
[-C--:B------:R-:W-:Y:S01]  /*44f0*/  FMUL R27, R27, R56.reuse ;  /* 0x000000381b1b7220 */ /* 0x080fe20000400000 */
[----:B------:R-:W-:Y:S01]  /*4500*/  F2FP.TF32.F32.PACK_B R3, R3 ;  /* 0x00000003ff03723e */ /* 0x000fe200024050ff */
[-C--:B------:R-:W-:Y:S01]  /*4510*/  FMUL R29, R29, R56.reuse ;  /* 0x000000381d1d7220 */ /* 0x080fe20000400000 */
[----:B------:R-:W-:Y:S01]  /*4520*/  F2FP.TF32.F32.PACK_B R25, R25 ;  /* 0x00000019ff19723e */ /* 0x000fe200024050ff */
[----:B------:R-:W-:Y:S01]  /*4530*/  FMUL R31, R31, R56 ;  /* 0x000000381f1f7220 */ /* 0x000fe20000400000 */
[C---:B------:R-:W-:Y:S01]  /*4540*/  SHF.L.U64.HI R7, R62.reuse, 0x2, R63 ;  /* 0x000000023e077819 */ /* 0x040fe2000001023f */
[----:B------:R0:W-:Y:S01]  /*4550*/  @P2 STG.E desc[UR48][R4.64], R3 ;  /* 0x0000000304002986 */ /* 0x0001e2000c101930 */
[----:B------:R-:W-:Y:S01]  /*4560*/  LEA R6, P3, R62, R4, 0x2 ;  /* 0x000000043e067211 */ /* 0x000fe200078610ff */
[-C--:B------:R-:W-:Y:S01]  /*4570*/  FMUL R11, R32, R56.reuse ;  /* 0x00000038200b7220 */ /* 0x080fe20000400000 */
[C---:B------:R-:W-:Y:S01]  /*4580*/  ISETP.GT.AND P2, PT, R22.reuse, 0x8, PT ;  /* 0x000000081600780c */ /* 0x040fe20003f44270 */
[----:B------:R-:W-:Y:S01]  /*4590*/  @P1 STG.E desc[UR48][R4.64+0x4], R25 ;  /* 0x0000041904001986 */ /* 0x000fe2000c101930 */
[----:B------:R-:W-:Y:S01]  /*45a0*/  ISETP.GT.AND P1, PT, R22, 0x9, PT ;  /* 0x000000091600780c */ /* 0x000fe20003f24270 */
[----:B------:R-:W-:Y:S01]  /*45b0*/  IMAD.X R7, R7, 0x1, R5, P3 ;  /* 0x0000000107077824 */ /* 0x000fe200018e0605 */
[C---:B------:R-:W-:Y:S01]  /*45c0*/  ISETP.GT.AND P0, PT, R0.reuse, 0x8, P0 ;  /* 0x000000080000780c */ /* 0x040fe20000704270 */
[-C--:B------:R-:W-:Y:S01]  /*45d0*/  FMUL R33, R33, R56.reuse ;  /* 0x0000003821217220 */ /* 0x080fe20000400000 */
[C---:B------:R-:W-:Y:S01]  /*45e0*/  ISETP.GT.AND P4, PT, R0.reuse, 0x8, P4 ;  /* 0x000000080000780c */ /* 0x040fe20002784270 */
[-C--:B------:R-:W-:Y:S01]  /*45f0*/  FMUL R35, R35, R56.reuse ;  /* 0x0000003823237220 */ /* 0x080fe20000400000 */
[----:B------:R-:W-:Y:S01]  /*4600*/  ISETP.GT.AND P5, PT, R0, RZ, P2 ;  /* 0x000000ff0000720c */ /* 0x000fe200017a4270 */
[-C--:B0-----:R-:W-:Y:S01]  /*4610*/  FMUL R3, R28, R56.reuse ;  /* 0x000000381c037220 */ /* 0x081fe20000400000 */
[----:B------:R-:W-:Y:S01]  /*4620*/  ISETP.GT.AND P3, PT, R0, RZ, P1 ;  /* 0x000000ff0000720c */ /* 0x000fe20000f64270 */
[-C--:B------:R-:W-:Y:S01]  /*4630*/  FMUL R37, R37, R56.reuse ;  /* 0x0000003825257220 */ /* 0x080fe20000400000 */
[----:B------:R-:W-:Y:S01]  /*4640*/  F2FP.TF32.F32.PACK_B R9, R9 ;  /* 0x00000009ff09723e */ /* 0x000fe200024050ff */
[-C--:B------:R-:W-:Y:S01]  /*4650*/  FMUL R39, R39, R56.reuse ;  /* 0x0000003827277220 */ /* 0x080fe20000400000 */
[----:B------:R-:W-:Y:S01]  /*4660*/  F2FP.TF32.F32.PACK_B R27, R27 ;  /* 0x0000001bff1b723e */ /* 0x000fe200024050ff */
[-C--:B------:R-:W-:Y:S01]  /*4670*/  FMUL R41, R41, R56.reuse ;  /* 0x0000003829297220 */ /* 0x080fe20000400000 */
[----:B------:R-:W-:Y:S01]  /*4680*/  F2FP.TF32.F32.PACK_B R3, R3 ;  /* 0x00000003ff03723e */ /* 0x000fe200024050ff */
[----:B------:R0:W-:Y:S01]  /*4690*/  @P0 STG.E desc[UR48][R6.64], R9 ;  /* 0x0000000906000986 */ /* 0x0001e2000c101930 */
[----:B------:R-:W-:Y:S01]  /*46a0*/  F2FP.TF32.F32.PACK_B R29, R29 ;  /* 0x0000001dff1d723e */ /* 0x000fe200024050ff */
[-C--:B------:R-:W-:Y:S01]  /*46b0*/  FMUL R43, R43, R56.reuse ;  /* 0x000000382b2b7220 */ /* 0x080fe20000400000 */
[----:B------:R-:W-:Y:S01]  /*46c0*/  ISETP.GT.AND P0, PT, R22, 0x10, PT ;  /* 0x000000101600780c */ /* 0x000fe20003f04270 */
[----:B------:R-:W-:Y:S01]  /*46d0*/  @P4 STG.E desc[UR48][R6.64+0x4], R27 ;  /* 0x0000041b06004986 */ /* 0x000fe2000c101930 */
[C---:B------:R-:W-:Y:S01]  /*46e0*/  ISETP.GT.AND P2, PT, R0.reuse, 0x8, P2 ;  /* 0x000000080000780c */ /* 0x040fe20001744270 */
[-C--:B------:R-:W-:Y:S01]  /*46f0*/  FMUL R45, R45, R56.reuse ;  /* 0x000000382d2d7220 */ /* 0x080fe20000400000 */
[C---:B------:R-:W-:Y:S01]  /*4700*/  ISETP.GT.AND P1, PT, R0.reuse, 0x8, P1 ;  /* 0x000000080000780c */ /* 0x040fe20000f24270 */
[----:B------:R1:W-:Y:S01]  /*4710*/  @P5 STG.E desc[UR48][R4.64+0x20], R3 ;  /* 0x0000200304005986 */ /* 0x0003e2000c101930 */
[----:B------:R-:W-:Y:S01]  /*4720*/  ISETP.GT.AND P5, PT, R0, RZ, P0 ;  /* 0x000000ff0000720c */ /* 0x000fe200007a4270 */
[-C--:B------:R-:W-:Y:S01]  /*4730*/  FMUL R47, R47, R56.reuse ;  /* 0x000000382f2f7220 */ /* 0x080fe20000400000 */
[----:B------:R-:W-:Y:S01]  /*4740*/  F2FP.TF32.F32.PACK_B R31, R31 ;  /* 0x0000001fff1f723e */ /* 0x000fe200024050ff */
[----:B------:R-:W-:Y:S01]  /*4750*/  @P3 STG.E desc[UR48][R4.64+0x24], R29 ;  /* 0x0000241d04003986 */ /* 0x000fe2000c101930 */
[----:B------:R-:W-:Y:S01]  /*4760*/  ISETP.GT.AND P3, PT, R22, 0x11, PT ;  /* 0x000000111600780c */ /* 0x000fe20003f64270 */
[-C--:B0-----:R-:W-:Y:S01]  /*4770*/  FMUL R9, R30, R56.reuse ;  /* 0x000000381e097220 */ /* 0x081fe20000400000 */
[----:B------:R-:W-:Y:S01]  /*4780*/  F2FP.TF32.F32.PACK_B R11, R11 ;  /* 0x0000000bff0b723e */ /* 0x000fe200024050ff */
[-C--:B------:R-:W-:Y:S01]  /*4790*/  FMUL R49, R49, R56.reuse ;  /* 0x0000003831317220 */ /* 0x080fe20000400000 */
[----:B------:R-:W-:Y:S01]  /*47a0*/  ISETP.GT.AND P4, PT, R0, RZ, P3 ;  /* 0x000000ff0000720c */ /* 0x000fe20001f84270 */
[-C--:B------:R-:W-:Y:S01]  /*47b0*/  FMUL R51, R51, R56.reuse ;  /* 0x0000003833337220 */ /* 0x080fe20000400000 */
[----:B------:R-:W-:Y:S01]  /*47c0*/  F2FP.TF32.F32.PACK_B R9, R9 ;  /* 0x00000009ff09723e */ /* 0x000fe200024050ff */
[-C--:B-1----:R-:W-:Y:S01]  /*47d0*/  FMUL R3, R34, R56.reuse ;  /* 0x0000003822037220 */ /* 0x082fe20000400000 */
[----:B------:R-:W-:Y:S01]  /*47e0*/  F2FP.TF32.F32.PACK_B R33, R33 ;  /* 0x00000021ff21723e */ /* 0x000fe200024050ff */
[-C--:B------:R-:W-:Y:S01]  /*47f0*/  FMUL R13, R52, R56.reuse ;  /* 0x00000038340d7220 */ /* 0x080fe20000400000 */
[----:B------:R-:W-:Y:S01]  /*4800*/  ISETP.GT.AND P0, PT, R0, 0x8, P0 ;  /* 0x000000080000780c */ /* 0x000fe20000704270 */
[----:B------:R0:W-:Y:S01]  /*4810*/  @P2 STG.E desc[UR48][R6.64+0x20], R9 ;  /* 0x0000200906002986 */ /* 0x0001e2000c101930 */
[C---:B------:R-:W-:Y:S01]  /*4820*/  ISETP.GT.AND P2, PT, R22.reuse, 0x19, PT ;  /* 0x000000191600780c */ /* 0x040fe20003f44270 */
[-C--:B------:R-:W-:Y:S01]  /*4830*/  FMUL R53, R53, R56.reuse ;  /* 0x0000003835357220 */ /* 0x080fe20000400000 */
[----:B------:R-:W-:Y:S01]  /*4840*/  F2FP.TF32.F32.PACK_B R3, R3 ;  /* 0x00000003ff03723e */ /* 0x000fe200024050ff */
[----:B------:R-:W-:Y:S01]  /*4850*/  @P1 STG.E desc[UR48][R6.64+0x24], R31 ;  /* 0x0000241f06001986 */ /* 0x000fe2000c101930 */
[----:B------:R-:W-:Y:S01]  /*4860*/  ISETP.GT.AND P1, PT, R22, 0x18, PT ;  /* 0x000000181600780c */ /* 0x000fe20003f24270 */
[----:B------:R-:W-:Y:S01]  /*4870*/  FMUL R55, R55, R56 ;  /* 0x0000003837377220 */ /* 0x000fe20000400000 */
[----:B------:R-:W-:Y:S01]  /*4880*/  F2FP.TF32.F32.PACK_B R35, R35 ;  /* 0x00000023ff23723e */ /* 0x000fe200024050ff */
[----:B------:R1:W-:Y:S01]  /*4890*/  @P5 STG.E desc[UR48][R4.64+0x40], R11 ;  /* 0x0000400b04005986 */ /* 0x0003e2000c101930 */
[----:B------:R-:W-:-:S02]  /*48a0*/  ISETP.GT.AND P5, PT, R0, RZ, P1 ;  /* 0x000000ff0000720c */ /* 0x000fc40000fa4270 */
[----:B------:R-:W-:Y:S01]  /*48b0*/  F2FP.TF32.F32.PACK_B R37, R37 ;  /* 0x00000025ff25723e */ /* 0x000fe200024050ff */
[----:B------:R-:W-:Y:S01]  /*48c0*/  @P4 STG.E desc[UR48][R4.64+0x44], R33 ;  /* 0x0000442104004986 */ /* 0x000fe2000c101930 */
[----:B------:R-:W-:Y:S01]  /*48d0*/  ISETP.GT.AND P4, PT, R0, 0x8, P3 ;  /* 0x000000080000780c */ /* 0x000fe20001f84270 */
[-C--:B0-----:R-:W-:Y:S01]  /*48e0*/  FMUL R9, R36, R56.reuse ;  /* 0x0000003824097220 */ /* 0x081fe20000400000 */
[----:B------:R-:W-:Y:S01]  /*48f0*/  ISETP.GT.AND P3, PT, R0, RZ, P2 ;  /* 0x000000ff0000720c */ /* 0x000fe20001764270 */
[----:B------:R0:W-:Y:S01]  /*4900*/  @P0 STG.E desc[UR48][R6.64+0x40], R3 ;  /* 0x0000400306000986 */ /* 0x0001e2000c101930 */
[----:B------:R-:W-:Y:S02]  /*4910*/  ISETP.GT.AND P0, PT, R22, 0x20, PT ;  /* 0x000000201600780c */ /* 0x000fe40003f04270 */
[----:B------:R-:W-:Y:S01]  /*4920*/  F2FP.TF32.F32.PACK_B R9, R9 ;  /* 0x00000009ff09723e */ /* 0x000fe200024050ff */
[----:B-1----:R-:W-:Y:S01]  /*4930*/  FMUL R11, R40, R56 ;  /* 0x00000038280b7220 */ /* 0x002fe20000400000 */
[----:B------:R-:W-:-:S02]  /*4940*/  ISETP.GT.AND P1, PT, R0, 0x8, P1 ;  /* 0x000000080000780c */ /* 0x000fc40000f24270 */
[----:B------:R-:W-:Y:S02]  /*4950*/  F2FP.TF32.F32.PACK_B R39, R39 ;  /* 0x00000027ff27723e */ /* 0x000fe400024050ff */
[----:B------:R-:W-:Y:S01]  /*4960*/  F2FP.TF32.F32.PACK_B R11, R11 ;  /* 0x0000000bff0b723e */ /* 0x000fe200024050ff */
[----:B------:R-:W-:Y:S01]  /*4970*/  @P4 STG.E desc[UR48][R6.64+0x44], R35 ;  /* 0x0000442306004986 */ /* 0x000fe2000c101930 */
[----:B------:R-:W-:Y:S01]  /*4980*/  ISETP.GT.AND P4, PT, R0, 0x8, P2 ;  /* 0x000000080000780c */ /* 0x000fe20001784270 */
[----:B0-----:R-:W-:Y:S01]  /*4990*/  FMUL R3, R38, R56 ;  /* 0x0000003826037220 */ /* 0x001fe20000400000 */
[----:B------:R-:W-:Y:S01]  /*49a0*/  ISETP.GT.AND P2, PT, R22, 0x21, PT ;  /* 0x000000211600780c */ /* 0x000fe20003f44270 */
[----:B------:R0:W-:Y:S01]  /*49b0*/  @P5 STG.E desc[UR48][R4.64+0x60], R9 ;  /* 0x0000600904005986 */ /* 0x0001e2000c101930 */
[C---:B------:R-:W-:Y:S02]  /*49c0*/  ISETP.GT.AND P5, PT, R0.reuse, RZ, P0 ;  /* 0x000000ff0000720c */ /* 0x040fe400007a4270 */
[----:B------:R-:W-:Y:S01]  /*49d0*/  F2FP.TF32.F32.PACK_B R3, R3 ;  /* 0x00000003ff03723e */ /* 0x000fe200024050ff */
[----:B------:R-:W-:Y:S01]  /*49e0*/  @P3 STG.E desc[UR48][R4.64+0x64], R37 ;  /* 0x0000642504003986 */ /* 0x000fe2000c101930 */
[----:B------:R-:W-:-:S02]  /*49f0*/  ISETP.GT.AND P3, PT, R0, RZ, P2 ;  /* 0x000000ff0000720c */ /* 0x000fc40001764270 */
[----:B------:R-:W-:Y:S01]  /*4a00*/  F2FP.TF32.F32.PACK_B R41, R41 ;  /* 0x00000029ff29723e */ /* 0x000fe200024050ff */
[----:B------:R1:W-:Y:S01]  /*4a10*/  @P1 STG.E desc[UR48][R6.64+0x60], R3 ;  /* 0x0000600306001986 */ /* 0x0003e2000c101930 */
[----:B------:R-:W-:Y:S02]  /*4a20*/  ISETP.GT.AND P0, PT, R0, 0x8, P0 ;  /* 0x000000080000780c */ /* 0x000fe40000704270 */
[----:B------:R-:W-:Y:S01]  /*4a30*/  F2FP.TF32.F32.PACK_B R43, R43 ;  /* 0x0000002bff2b723e */ /* 0x000fe200024050ff */
[----:B------:R-:W-:Y:S01]  /*4a40*/  @P4 STG.E desc[UR48][R6.64+0x64], R39 ;  /* 0x0000642706004986 */ /* 0x000fe2000c101930 */
[----:B------:R-:W-:Y:S01]  /*4a50*/  ISETP.GT.AND P4, PT, R22, 0x28, PT ;  /* 0x000000281600780c */ /* 0x000fe20003f84270 */
[----:B0-----:R-:W-:Y:S01]  /*4a60*/  FMUL R9, R44, R56 ;  /* 0x000000382c097220 */ /* 0x001fe20000400000 */
[----:B------:R-:W-:Y:S01]  /*4a70*/  F2FP.TF32.F32.PACK_B R45, R45 ;  /* 0x0000002dff2d723e */ /* 0x000fe200024050ff */
[----:B------:R0:W-:Y:S01]  /*4a80*/  @P5 STG.E desc[UR48][R4.64+0x80], R11 ;  /* 0x0000800b04005986 */ /* 0x0001e2000c101930 */
[----:B------:R-:W-:-:S02]  /*4a90*/  ISETP.GT.AND P5, PT, R22, 0x29, PT ;  /* 0x000000291600780c */ /* 0x000fc40003fa4270 */
[----:B------:R-:W-:Y:S01]  /*4aa0*/  F2FP.TF32.F32.PACK_B R9, R9 ;  /* 0x00000009ff09723e */ /* 0x000fe200024050ff */
[----:B------:R-:W-:Y:S01]  /*4ab0*/  @P3 STG.E desc[UR48][R4.64+0x84], R41 ;  /* 0x0000842904003986 */ /* 0x000fe2000c101930 */
[----:B------:R-:W-:Y:S01]  /*4ac0*/  ISETP.GT.AND P3, PT, R0, 0x8, P2 ;  /* 0x000000080000780c */ /* 0x000fe20001764270 */
[-C--:B-1----:R-:W-:Y:S01]  /*4ad0*/  FMUL R3, R42, R56.reuse ;  /* 0x000000382a037220 */ /* 0x082fe20000400000 */
[C---:B------:R-:W-:Y:S02]  /*4ae0*/  ISETP.GT.AND P2, PT, R0.reuse, RZ, P4 ;  /* 0x000000ff0000720c */ /* 0x040fe40002744270 */
[C---:B------:R-:W-:Y:S02]  /*4af0*/  ISETP.GT.AND P1, PT, R0.reuse, RZ, P5 ;  /* 0x000000ff0000720c */ /* 0x040fe40002f24270 */
[----:B------:R-:W-:Y:S01]  /*4b00*/  ISETP.GT.AND P4, PT, R0, 0x8, P4 ;  /* 0x000000080000780c */ /* 0x000fe20002784270 */
[----:B0-----:R-:W-:Y:S01]  /*4b10*/  FMUL R11, R46, R56 ;  /* 0x000000382e0b7220 */ /* 0x001fe20000400000 */
[----:B------:R-:W-:-:S02]  /*4b20*/  ISETP.GT.AND P5, PT, R0, 0x8, P5 ;  /* 0x000000080000780c */ /* 0x000fc40002fa4270 */
[----:B------:R-:W-:Y:S02]  /*4b30*/  F2FP.TF32.F32.PACK_B R3, R3 ;  /* 0x00000003ff03723e */ /* 0x000fe400024050ff */
[----:B------:R-:W-:Y:S02]  /*4b40*/  F2FP.TF32.F32.PACK_B R11, R11 ;  /* 0x0000000bff0b723e */ /* 0x000fe400024050ff */
[----:B------:R-:W-:Y:S01]  /*4b50*/  F2FP.TF32.F32.PACK_B R47, R47 ;  /* 0x0000002fff2f723e */ /* 0x000fe200024050ff */
[----:B------:R0:W-:Y:S01]  /*4b60*/  @P0 STG.E desc[UR48][R6.64+0x80], R3 ;  /* 0x0000800306000986 */ /* 0x0001e2000c101930 */
[----:B------:R-:W-:Y:S02]  /*4b70*/  F2FP.TF32.F32.PACK_B R49, R49 ;  /* 0x00000031ff31723e */ /* 0x000fe400024050ff */
[C---:B------:R-:W-:Y:S01]  /*4b80*/  ISETP.GT.AND P0, PT, R22.reuse, 0x39, PT ;  /* 0x000000391600780c */ /* 0x040fe20003f04270 */
[----:B------:R-:W-:Y:S01]  /*4b90*/  @P3 STG.E desc[UR48][R6.64+0x84], R43 ;  /* 0x0000842b06003986 */ /* 0x000fe2000c101930 */
[----:B------:R-:W-:-:S02]  /*4ba0*/  ISETP.GT.AND P3, PT, R22, 0x30, PT ;  /* 0x000000301600780c */ /* 0x000fc40003f64270 */
[----:B------:R-:W-:Y:S01]  /*4bb0*/  F2FP.TF32.F32.PACK_B R51, R51 ;  /* 0x00000033ff33723e */ /* 0x000fe200024050ff */
[----:B------:R1:W-:Y:S01]  /*4bc0*/  @P2 STG.E desc[UR48][R4.64+0xa0], R9 ;  /* 0x0000a00904002986 */ /* 0x0003e2000c101930 */
[----:B------:R-:W-:Y:S02]  /*4bd0*/  ISETP.GT.AND P2, PT, R22, 0x31, PT ;  /* 0x000000311600780c */ /* 0x000fe40003f44270 */
[----:B------:R-:W-:Y:S01]  /*4be0*/  F2FP.TF32.F32.PACK_B R13, R13 ;  /* 0x0000000dff0d723e */ /* 0x000fe200024050ff */
[----:B------:R-:W-:Y:S01]  /*4bf0*/  @P1 STG.E desc[UR48][R4.64+0xa4], R45 ;  /* 0x0000a42d04001986 */ /* 0x000fe2000c101930 */
[----:B0-----:R-:W-:Y:S01]  /*4c00*/  FMUL R3, R48, R56 ;  /* 0x0000003830037220 */ /* 0x001fe20000400000 */
[----:B------:R-:W-:Y:S02]  /*4c10*/  ISETP.GT.AND P1, PT, R22, 0x38, PT ;  /* 0x000000381600780c */ /* 0x000fe40003f24270 */
[----:B------:R0:W-:Y:S01]  /*4c20*/  @P4 STG.E desc[UR48][R6.64+0xa0], R11 ;  /* 0x0000a00b06004986 */ /* 0x0001e2000c101930 */
[----:B------:R-:W-:-:S02]  /*4c30*/  ISETP.GT.AND P4, PT, R0, RZ, P3 ;  /* 0x000000ff0000720c */ /* 0x000fc40001f84270 */
[----:B------:R-:W-:Y:S01]  /*4c40*/  F2FP.TF32.F32.PACK_B R3, R3 ;  /* 0x00000003ff03723e */ /* 0x000fe200024050ff */
[----:B------:R-:W-:Y:S01]  /*4c50*/  @P5 STG.E desc[UR48][R6.64+0xa4], R47 ;  /* 0x0000a42f06005986 */ /* 0x000fe2000c101930 */
[----:B------:R-:W-:Y:S01]  /*4c60*/  ISETP.GT.AND P5, PT, R0, RZ, P2 ;  /* 0x000000ff0000720c */ /* 0x000fe200017a4270 */
[-C--:B-1----:R-:W-:Y:S01]  /*4c70*/  FMUL R9, R50, R56.reuse ;  /* 0x0000003832097220 */ /* 0x082fe20000400000 */
[C---:B------:R-:W-:Y:S02]  /*4c80*/  ISETP.GT.AND P3, PT, R0.reuse, 0x8, P3 ;  /* 0x000000080000780c */ /* 0x040fe40001f64270 */
[----:B------:R-:W-:Y:S02]  /*4c90*/  ISETP.GT.AND P2, PT, R0, 0x8, P2 ;  /* 0x000000080000780c */ /* 0x000fe40001744270 */
[----:B------:R-:W-:Y:S01]  /*4ca0*/  F2FP.TF32.F32.PACK_B R9, R9 ;  /* 0x00000009ff09723e */ /* 0x000fe200024050ff */
[----:B0-----:R-:W-:Y:S01]  /*4cb0*/  FMUL R11, R54, R56 ;  /* 0x00000038360b7220 */ /* 0x001fe20000400000 */
[----:B------:R-:W-:Y:S01]  /*4cc0*/  F2FP.TF32.F32.PACK_B R53, R53 ;  /* 0x00000035ff35723e */ /* 0x000fe200024050ff */
[----:B------:R-:W-:Y:S01]  /*4cd0*/  @P4 STG.E desc[UR48][R4.64+0xc0], R3 ;  /* 0x0000c00304004986 */ /* 0x000fe2000c101930 */
[----:B------:R-:W-:-:S02]  /*4ce0*/  ISETP.GT.AND P4, PT, R0, RZ, P1 ;  /* 0x000000ff0000720c */ /* 0x000fc40000f84270 */
[C---:B------:R-:W-:Y:S01]  /*4cf0*/  ISETP.GT.AND P1, PT, R0.reuse, 0x8, P1 ;  /* 0x000000080000780c */ /* 0x040fe20000f24270 */
[----:B------:R-:W-:Y:S01]  /*4d00*/  @P5 STG.E desc[UR48][R4.64+0xc4], R49 ;  /* 0x0000c43104005986 */ /* 0x000fe2000c101930 */
[C---:B------:R-:W-:Y:S02]  /*4d10*/  ISETP.GT.AND P5, PT, R0.reuse, RZ, P0 ;  /* 0x000000ff0000720c */ /* 0x040fe400007a4270 */
[----:B------:R-:W-:Y:S01]  /*4d20*/  ISETP.GT.AND P0, PT, R0, 0x8, P0 ;  /* 0x000000080000780c */ /* 0x000fe20000704270 */
[----:B------:R-:W-:Y:S01]  /*4d30*/  @P3 STG.E desc[UR48][R6.64+0xc0], R9 ;  /* 0x0000c00906003986 */ /* 0x000fe2000c101930 */
[----:B------:R-:W-:Y:S02]  /*4d40*/  F2FP.TF32.F32.PACK_B R11, R11 ;  /* 0x0000000bff0b723e */ /* 0x000fe400024050ff */
[----:B------:R-:W-:Y:S01]  /*4d50*/  F2FP.TF32.F32.PACK_B R55, R55 ;  /* 0x00000037ff37723e */ /* 0x000fe200024050ff */
[----:B------:R-:W-:Y:S04]  /*4d60*/  @P2 STG.E desc[UR48][R6.64+0xc4], R51 ;  /* 0x0000c43306002986 */ /* 0x000fe8000c101930 */
[----:B------:R-:W-:Y:S04]  /*4d70*/  @P4 STG.E desc[UR48][R4.64+0xe0], R13 ;  /* 0x0000e00d04004986 */ /* 0x000fe8000c101930 */
[----:B------:R0:W-:Y:S02]  /*4d80*/  @P5 STG.E desc[UR48][R4.64+0xe4], R53 ;  /* 0x0000e43504005986 */ /* 0x0001e4000c101930 */
[----:B0-----:R-:W-:-:S02]  /*4d90*/  @P1 IMAD.MOV.U32 R4, RZ, RZ, R6 ;  /* 0x000000ffff041224 */ /* 0x001fc400078e0006 */
[----:B------:R-:W-:-:S05]  /*4da0*/  @P1 IMAD.MOV.U32 R5, RZ, RZ, R7 ;  /* 0x000000ffff051224 */ /* 0x000fca00078e0007 */
[----:B------:R0:W-:Y:S04]  /*4db0*/  @P1 STG.E desc[UR48][R4.64+0xe0], R11 ;  /* 0x0000e00b04001986 */ /* 0x0001e8000c101930 */
[----:B------:R0:W-:Y:S02]  /*4dc0*/  @P0 STG.E desc[UR48][R6.64+0xe4], R55 ;  /* 0x0000e43706000986 */ /* 0x0001e4000c101930 */
.L_x_94:
[----:B------:R-:W-:Y:S05]  /*4dd0*/  BSYNC B0 ;  /* 0x0000000000007941 */ /* 0x000fea0003800000 */
.L_x_32:
[----:B0-----:R-:W3:Y:S01]  /*4de0*/  LDL.64 R4, [R1] ;  /* 0x0000000001047983 */ /* 0x001ee20000100a00 */
[----:B------:R-:W-:Y:S01]  /*4df0*/  ULDC.64 UR4, c[0x0][0x650] ;  /* 0x0001940000047ab9 */ /* 0x000fe20000000a00 */
[----:B------:R-:W-:Y:S02]  /*4e00*/  IMAD.U32 R0, RZ, RZ, UR45 ;  /* 0x0000002dff007e24 */ /* 0x000fe4000f8e00ff */
[----:B------:R-:W-:Y:S02]  /*4e10*/  IMAD.MOV.U32 R22, RZ, RZ, -0x1 ;  /* 0xffffffffff167424 */ /* 0x000fe400078e00ff */
[----:B------:R0:W-:Y:S01]  /*4e20*/  SYNCS.ARRIVE.TRANS64.A1T0 RZ, [R0+UR41], RZ ;  /* 0x000000ff00ff79a7 */ /* 0x0001e20008100029 */
[----:B-----5:R-:W-:Y:S02]  /*4e30*/  IMAD.MOV.U32 R18, RZ, RZ, -0x1 ;  /* 0xffffffffff127424 */ /* 0x020fe400078e00ff */
[----:B--2---:R-:W-:Y:S01]  /*4e40*/  IMAD.MOV.U32 R19, RZ, RZ, -0x1 ;  /* 0xffffffffff137424 */ /* 0x004fe200078e00ff */
[----:B0-----:R-:W-:-:S02]  /*4e50*/  PRMT R0, RZ, 0x7610, R0 ;  /* 0x00007610ff007816 */ /* 0x001fc40000000000 */
[----:B---3--:R-:W-:-:S05]  /*4e60*/  LEA R16, P0, R4, R16, 0x1 ;  /* 0x0000001004107211 */ /* 0x008fca00078008ff */
[----:B------:R-:W-:Y:S01]  /*4e70*/  IMAD.X R17, R66, 0x1, R17, P0 ;  /* 0x0000000142117824 */ /* 0x000fe200000e0611 */
[----:B------:R-:W-:-:S04]  /*4e80*/  ISETP.GE.U32.AND P0, PT, R16, UR4, PT ;  /* 0x0000000410007c0c */ /* 0x000fc8000bf06070 */
[----:B------:R-:W-:-:S13]  /*4e90*/  ISETP.GE.U32.AND.EX P0, PT, R17, UR5, PT, P0 ;  /* 0x0000000511007c0c */ /* 0x000fda000bf06100 */
[----:B------:R-:W-:Y:S05]  /*4ea0*/  @P0 BRA `(.L_x_95) ;  /* 0x00000004004c0947 */ /* 0x000fea0003800000 */
[----:B----4-:R-:W0:Y:S01]  /*4eb0*/  LDC.64 R10, c[0x0][0x628] ;  /* 0x00018a00ff0a7b82 */ /* 0x010e220000000a00 */
[----:B------:R-:W2:Y:S01]  /*4ec0*/  S2R R12, SR_CTAID.X ;  /* 0x00000000000c7919 */ /* 0x000ea20000002500 */
[----:B-1----:R-:W-:Y:S02]  /*4ed0*/  IMAD.MOV.U32 R8, RZ, RZ, R16 ;  /* 0x000000ffff087224 */ /* 0x002fe400078e0010 */
[----:B------:R-:W-:Y:S01]  /*4ee0*/  IMAD.MOV.U32 R9, RZ, RZ, R17 ;  /* 0x000000ffff097224 */ /* 0x000fe200078e0011 */
[----:B------:R-:W1:Y:S03]  /*4ef0*/  S2R R18, SR_CTAID.Y ;  /* 0x0000000000127919 */ /* 0x000e660000002600 */
[----:B------:R-:W3:Y:S08]  /*4f00*/  LDC R0, c[0x0][0x630] ;  /* 0x00018c00ff007b82 */ /* 0x000ef00000000800 */
[----:B------:R-:W4:Y:S01]  /*4f10*/  LDC.64 R14, c[0x0][0x620] ;  /* 0x00018800ff0e7b82 */ /* 0x000f220000000a00 */
[----:B0-----:R-:W-:-:S04]  /*4f20*/  ISETP.NE.U32.AND P0, PT, R10, RZ, PT ;  /* 0x000000ff0a00720c */ /* 0x001fc80003f05070 */
[----:B------:R-:W-:-:S13]  /*4f30*/  ISETP.NE.AND.EX P0, PT, R11, RZ, PT, P0 ;  /* 0x000000ff0b00720c */ /* 0x000fda0003f05300 */
[----:B-1234-:R-:W-:Y:S05]  /*4f40*/  @!P0 BRA `(.L_x_96) ;  /* 0x0000000000288947 */ /* 0x01efea0003800000 */
[----:B------:R-:W0:Y:S02]  /*4f50*/  LDC R3, c[0x0][0x634] ;  /* 0x00018d00ff037b82 */ /* 0x000e240000000800 */
[----:B0-----:R-:W-:-:S05]  /*4f60*/  IADD3 R3, P0, R16, R3, RZ ;  /* 0x0000000310037210 */ /* 0x001fca0007f1e0ff */
        /* <DEDUP_REMOVED lines=8> */
.L_x_96:
[-CC-:B------:R-:W-:Y:S01]  /*4ff0*/  SHF.R.U64 R19, R8, R0.reuse, R9.reuse ;  /* 0x0000000008137219 */ /* 0x180fe20000001209 */
[----:B------:R-:W0:Y:S01]  /*5000*/  LDC.64 R24, c[0x0][0x640] ;  /* 0x00019000ff187b82 */ /* 0x000e220000000a00 */
[----:B------:R-:W-:Y:S01]  /*5010*/  SHF.R.U32.HI R0, RZ, R0, R9 ;  /* 0x00000000ff007219 */ /* 0x000fe20000011609 */
[----:B------:R-:W-:Y:S01]  /*5020*/  ULDC UR4, c[0x0][0x150] ;  /* 0x0000540000047ab9 */ /* 0x000fe20000000800 */
[----:B------:R-:W-:Y:S02]  /*5030*/  IADD3 R3, P0, RZ, -R19, RZ ;  /* 0x80000013ff037210 */ /* 0x000fe40007f1e0ff */
[----:B------:R-:W-:-:S03]  /*5040*/  I2FP.F32.U32 R7, R12 ;  /* 0x0000000c00077245 */ /* 0x000fc60000201000 */
[----:B------:R-:W1:Y:S01]  /*5050*/  LDC R6, c[0x0][0x618] ;  /* 0x00018600ff067b82 */ /* 0x000e620000000800 */
[----:B------:R-:W-:Y:S02]  /*5060*/  IMAD.X R5, RZ, RZ, ~R0, P0 ;  /* 0x000000ffff057224 */ /* 0x000fe400000e0e00 */
[----:B------:R-:W-:Y:S01]  /*5070*/  FMUL R7, R7, UR4 ;  /* 0x0000000407077c20 */ /* 0x000fe20008400000 */
[----:B------:R-:W-:Y:S01]  /*5080*/  ULDC UR4, c[0x0][0x154] ;  /* 0x0000550000047ab9 */ /* 0x000fe20000000800 */
[-C--:B------:R-:W-:Y:S02]  /*5090*/  IMAD R0, R5, R14.reuse, RZ ;  /* 0x0000000e05007224 */ /* 0x080fe400078e02ff */
[C---:B------:R-:W-:Y:S01]  /*50a0*/  IMAD.WIDE.U32 R4, R3.reuse, R14, R16 ;  /* 0x0000000e03047225 */ /* 0x040fe200078e0010 */
[----:B------:R-:W2:Y:S01]  /*50b0*/  LDC R8, c[0x0][0x608] ;  /* 0x00018200ff087b82 */ /* 0x000ea20000000800 */
[----:B------:R-:W3:Y:S02]  /*50c0*/  F2I.U32.TRUNC.NTZ R7, R7 ;  /* 0x0000000700077305 */ /* 0x000ee4000020f000 */
[----:B------:R-:W-:Y:S01]  /*50d0*/  IMAD R3, R3, R15, R0 ;  /* 0x0000000f03037224 */ /* 0x000fe200078e0200 */
[----:B------:R-:W-:-:S03]  /*50e0*/  I2FP.F32.U32 R0, R18 ;  /* 0x0000001200007245 */ /* 0x000fc60000201000 */
[----:B------:R-:W-:Y:S01]  /*50f0*/  IMAD.IADD R3, R5, 0x1, R3 ;  /* 0x0000000105037824 */ /* 0x000fe200078e0203 */
[----:B------:R-:W4:Y:S01]  /*5100*/  LDC R11, c[0x0][0x658] ;  /* 0x00019600ff0b7b82 */ /* 0x000f220000000800 */
[----:B0-----:R-:W-:-:S04]  /*5110*/  ISETP.NE.U32.AND P0, PT, R24, RZ, PT ;  /* 0x000000ff1800720c */ /* 0x001fc80003f05070 */
[----:B------:R-:W-:-:S03]  /*5120*/  ISETP.NE.AND.EX P0, PT, R25, RZ, PT, P0 ;  /* 0x000000ff1900720c */ /* 0x000fc60003f05300 */
[----:B------:R-:W0:Y:S01]  /*5130*/  LDC R9, c[0x0][0x144] ;  /* 0x00005100ff097b82 */ /* 0x000e220000000800 */
[-C--:B-1----:R-:W-:Y:S01]  /*5140*/  SHF.R.U64 R10, R4, R6.reuse, R3 ;  /* 0x00000006040a7219 */ /* 0x082fe20000001203 */
[----:B---3--:R-:W-:Y:S01]  /*5150*/  IMAD.MOV R7, RZ, RZ, -R7 ;  /* 0x000000ffff077224 */ /* 0x008fe200078e0a07 */
[----:B------:R-:W-:Y:S01]  /*5160*/  SHF.R.U32.HI R3, RZ, R6, R3 ;  /* 0x00000006ff037219 */ /* 0x000fe20000011603 */
[----:B------:R-:W-:-:S04]  /*5170*/  FMUL R6, R0, UR4 ;  /* 0x0000000400067c20 */ /* 0x000fc80008400000 */
[----:B------:R-:W1:Y:S01]  /*5180*/  LDC R21, c[0x0][0x148] ;  /* 0x00005200ff157b82 */ /* 0x000e620000000800 */
[----:B------:R3:W0:Y:S01]  /*5190*/  F2I.U32.TRUNC.NTZ R14, R6 ;  /* 0x00000006000e7305 */ /* 0x000622000020f000 */
[-CC-:B--2---:R-:W-:Y:S02]  /*51a0*/  SHF.R.U64 R13, R10, R8.reuse, R3.reuse ;  /* 0x000000080a0d7219 */ /* 0x184fe40000001203 */
[----:B------:R-:W-:-:S04]  /*51b0*/  SHF.R.U32.HI R0, RZ, R8, R3 ;  /* 0x00000008ff007219 */ /* 0x000fc80000011603 */
[----:B------:R-:W2:Y:S01]  /*51c0*/  LDC R20, c[0x0][0x648] ;  /* 0x00019200ff147b82 */ /* 0x000ea20000000800 */
[-CC-:B----4-:R-:W-:Y:S02]  /*51d0*/  SHF.R.U64 R15, R13, R11.reuse, R0.reuse ;  /* 0x0000000b0d0f7219 */ /* 0x190fe40000001200 */
[----:B------:R-:W-:-:S03]  /*51e0*/  SHF.R.U32.HI R5, RZ, R11, R0 ;  /* 0x0000000bff057219 */ /* 0x000fc60000011600 */
[----:B------:R-:W-:Y:S02]  /*51f0*/  IMAD.MOV.U32 R4, RZ, RZ, R15 ;  /* 0x000000ffff047224 */ /* 0x000fe400078e000f */
[----:B------:R-:W4:Y:S01]  /*5200*/  LDC R26, c[0x0][0x638] ;  /* 0x00018e00ff1a7b82 */ /* 0x000f220000000800 */
[----:B0-----:R-:W-:-:S07]  /*5210*/  IMAD R22, R9, R7, R12 ;  /* 0x0000000709167224 */ /* 0x001fce00078e020c */
[----:B------:R-:W0:Y:S08]  /*5220*/  LDC R27, c[0x0][0x610] ;  /* 0x00018400ff1b7b82 */ /* 0x000e300000000800 */
[----:B------:R-:W0:Y:S01]  /*5230*/  LDC R28, c[0x0][0x600] ;  /* 0x00018000ff1c7b82 */ /* 0x000e220000000800 */
[----:B-123--:R-:W-:Y:S05]  /*5240*/  @!P0 BRA `(.L_x_97) ;  /* 0x0000000000288947 */ /* 0x00efea0003800000 */
[----:B------:R-:W1:Y:S02]  /*5250*/  LDC R0, c[0x0][0x64c] ;  /* 0x00019300ff007b82 */ /* 0x000e640000000800 */
[----:B-1----:R-:W-:-:S05]  /*5260*/  IADD3 R3, P0, R15, R0, RZ ;  /* 0x000000000f037210 */ /* 0x002fca0007f1e0ff */
        /* <DEDUP_REMOVED lines=8> */
.L_x_97:
[----:B------:R-:W-:Y:S01]  /*52f0*/  ISETP.NE.AND P0, PT, R2, 0x1, PT ;  /* 0x000000010200780c */ /* 0x000fe20003f05270 */
[----:B------:R-:W-:Y:S01]  /*5300*/  IMAD.MOV R14, RZ, RZ, -R14 ;  /* 0x000000ffff0e7224 */ /* 0x000fe200078e0a0e */
[----:B------:R-:W-:Y:S02]  /*5310*/  SHF.R.U64 R0, R4, R20, R5 ;  /* 0x0000001404007219 */ /* 0x000fe40000001205 */
[----:B------:R-:W-:Y:S02]  /*5320*/  LOP3.LUT R3, R13, R68, RZ, 0xc0, !PT ;  /* 0x000000440d037212 */ /* 0x000fe400078ec0ff */
[----:B------:R-:W-:Y:S01]  /*5330*/  LOP3.LUT R5, R10, R67, RZ, 0xc0, !PT ;  /* 0x000000430a057212 */ /* 0x000fe200078ec0ff */
[----:B------:R-:W-:Y:S02]  /*5340*/  IMAD.MOV R4, RZ, RZ, -R0 ;  /* 0x000000ffff047224 */ /* 0x000fe400078e0a00 */
[----:B------:R-:W-:Y:S02]  /*5350*/  IMAD R3, R64, R0, R3 ;  /* 0x0000000040037224 */ /* 0x000fe400078e0203 */
[----:B----4-:R-:W-:-:S02]  /*5360*/  IMAD R0, R4, R26, R15 ;  /* 0x0000001a04007224 */ /* 0x010fc400078e020f */
[----:B------:R-:W-:Y:S02]  /*5370*/  @P0 IMAD R22, R21, R14, R18 ;  /* 0x0000000e15160224 */ /* 0x000fe400078e0212 */
[----:B------:R-:W-:Y:S02]  /*5380*/  IMAD.MOV.U32 R4, RZ, RZ, 0x1 ;  /* 0x00000001ff047424 */ /* 0x000fe400078e00ff */
[----:B0-----:R-:W-:Y:S02]  /*5390*/  IMAD R22, R3, R27, R22 ;  /* 0x0000001b03167224 */ /* 0x001fe400078e0216 */
[----:B------:R-:W-:Y:S01]  /*53a0*/  IMAD R3, R0, R28, R5 ;  /* 0x0000001c00037224 */ /* 0x000fe200078e0205 */
[----:B------:R-:W-:-:S04]  /*53b0*/  PRMT R0, R4, 0x7610, R0 ;  /* 0x0000761004007816 */ /* 0x000fc80000000000 */
[----:B------:R-:W-:Y:S02]  /*53c0*/  SEL R18, R3, R22, !P0 ;  /* 0x0000001603127207 */ /* 0x000fe40004000000 */
[----:B------:R-:W-:-:S07]  /*53d0*/  SEL R22, R22, R3, !P0 ;  /* 0x0000000316167207 */ /* 0x000fce0004000000 */
.L_x_95:
[----:B------:R-:W-:Y:S01]  /*53e0*/  UIMAD.WIDE.U32 UR4, UR36, 0x24924925, URZ ;  /* 0x24924925240478a5 */ /* 0x000fe2000f8e003f */
[----:B------:R-:W-:Y:S02]  /*53f0*/  LOP3.LUT P0, RZ, R0, 0xff, RZ, 0xc0, !PT ;  /* 0x000000ff00ff7812 */ /* 0x000fe4000780c0ff */
[----:B------:R-:W-:Y:S01]  /*5400*/  LOP3.LUT R73, R73, 0x1, RZ, 0x3c, !PT ;  /* 0x0000000149497812 */ /* 0x000fe200078e3cff */
[----:B------:R-:W-:-:S04]  /*5410*/  UIADD3 UR4, UR36, -UR5, URZ ;  /* 0x8000000524047290 */ /* 0x000fc8000fffe03f */
[----:B------:R-:W-:-:S04]  /*5420*/  ULEA.HI UR4, UR4, UR5, URZ, 0x1f ;  /* 0x0000000504047291 */ /* 0x000fc8000f8ff83f */
[----:B------:R-:W-:-:S04]  /*5430*/  USHF.R.U32.HI UR4, URZ, 0x2, UR4 ;  /* 0x000000023f047899 */ /* 0x000fc80008011604 */
[----:B------:R-:W-:Y:S01]  /*5440*/  UIMAD UR36, UR4, -0x7, UR36 ;  /* 0xfffffff9042478a4 */ /* 0x000fe2000f8e0224 */
[----:B------:R-:W-:Y:S11]  /*5450*/  @P0 BRA `(.L_x_98) ;  /* 0xffffffc000700947 */ /* 0x000ff6000383ffff */
[----:B------:R-:W-:Y:S05]  /*5460*/  EXIT ;  /* 0x000000000000794d */ /* 0x000fea0003800000 */
.L_x_13:
[----:B------:R-:W-:-:S08]  /*5470*/  ISETP.NE.AND P0, PT, R14, RZ, PT ;  /* 0x000000ff0e00720c */ /* 0x000fd00003f05270 */
[----:B0-----:R-:W0:-:S00]  /*5480*/  USETMAXREG.DEALLOC.CTAPOOL 0x28 ;  /* 0x00000028000079c8 */ /* 0x001e0000080e0500 */
[----:B------:R-:W-:Y:S05]  /*5490*/  @P0 EXIT ;  /* 0x000000000000094d */ /* 0x000fea0003800000 */
[----:B0-----:R-:W-:Y:S01]  /*54a0*/  LOP3.LUT P0, RZ, R3, 0xff, RZ, 0xc0, !PT ;  /* 0x000000ff03ff7812 */ /* 0x001fe2000780c0ff */
[----:B------:R-:W-:Y:S02]  /*54b0*/  IMAD.MOV.U32 R3, RZ, RZ, 0x1 ;  /* 0x00000001ff037424 */ /* 0x000fe400078e00ff */
[----:B------:R-:W-:-:S10]  /*54c0*/  IMAD.MOV.U32 R8, RZ, RZ, RZ ;  /* 0x000000ffff087224 */ /* 0x000fd400078e00ff */
[----:B------:R-:W-:Y:S05]  /*54d0*/  @!P0 BRA `(.L_x_99) ;  /* 0x0000000c00948947 */ /* 0x000fea0003800000 */
[----:B------:R-:W-:Y:S01]  /*54e0*/  LOP3.LUT P0, RZ, R4, 0x1f, RZ, 0xc0, !PT ;  /* 0x0000001f04ff7812 */ /* 0x000fe2000780c0ff */
[----:B------:R-:W-:Y:S01]  /*54f0*/  ULDC UR21, c[0x0][0x658] ;  /* 0x0001960000157ab9 */ /* 0x000fe20000000800 */
[----:B------:R-:W-:Y:S01]  /*5500*/  UMOV UR4, 0xffffffff ;  /* 0xffffffff00047882 */ /* 0x000fe20000000000 */
[----:B------:R-:W-:Y:S01]  /*5510*/  BSSY B0, `(.L_x_99) ;  /* 0x00000e1000007945 */ /* 0x000fe20003800000 */
[----:B------:R-:W-:Y:S01]  /*5520*/  USHF.L.U32 UR4, UR4, UR21, URZ ;  /* 0x0000001504047299 */ /* 0x000fe2000800063f */
[C---:B------:R-:W-:Y:S01]  /*5530*/  ISETP.NE.AND P2, PT, R5.reuse, RZ, PT ;  /* 0x000000ff0500720c */ /* 0x040fe20003f45270 */
[----:B------:R-:W-:Y:S01]  /*5540*/  IMAD.MOV.U32 R10, RZ, RZ, 0x1 ;  /* 0x00000001ff0a7424 */ /* 0x000fe200078e00ff */
[----:B------:R-:W-:Y:S01]  /*5550*/  ISETP.NE.OR P0, PT, R5, RZ, !P0 ;  /* 0x000000ff0500720c */ /* 0x000fe20004705670 */
[----:B------:R-:W-:Y:S01]  /*5560*/  IMAD.MOV.U32 R3, RZ, RZ, 0x1 ;  /* 0x00000001ff037424 */ /* 0x000fe200078e00ff */
[----:B------:R-:W-:Y:S01]  /*5570*/  LOP3.LUT R9, R23, 0x2, RZ, 0xfc, !PT ;  /* 0x0000000217097812 */ /* 0x000fe200078efcff */
[----:B------:R-:W-:Y:S01]  /*5580*/  IMAD.MOV.U32 R8, RZ, RZ, RZ ;  /* 0x000000ffff087224 */ /* 0x000fe200078e00ff */
[----:B------:R-:W-:Y:S01]  /*5590*/  ULDC UR13, c[0x0][0x600] ;  /* 0x00018000000d7ab9 */ /* 0x000fe20000000800 */
[----:B------:R-:W-:Y:S01]  /*55a0*/  UMOV UR5, 0x1 ;  /* 0x0000000100057882 */ /* 0x000fe20000000000 */
[----:B------:R-:W-:-:S02]  /*55b0*/  UIADD3 UR23, UR37, 0x1, URZ ;  /* 0x0000000125177890 */ /* 0x000fc4000fffe03f */
[----:B------:R-:W-:Y:S02]  /*55c0*/  UIADD3 UR13, UR13, -0x1, URZ ;  /* 0xffffffff0d0d7890 */ /* 0x000fe4000fffe03f */
[----:B------:R-:W-:Y:S02]  /*55d0*/  USHF.L.U32 UR21, UR5, UR21, URZ ;  /* 0x0000001505157299 */ /* 0x000fe4000800063f */
[----:B------:R-:W-:Y:S01]  /*55e0*/  ULOP3.LUT UR22, URZ, UR4, URZ, 0x33, !UPT ;  /* 0x000000043f167292 */ /* 0x000fe2000f8e333f */
[----:B------:R-:W-:-:S11]  /*55f0*/  ULDC.64 UR14, c[0x0][0x198] ;  /* 0x00006600000e7ab9 */ /* 0x000fd60000000a00 */
.L_x_111:
[----:B------:R-:W-:-:S03]  /*5600*/  UMOV UR4, 0xffffffff ;  /* 0xffffffff00047882 */ /* 0x000fc60000000000 */
[----:B------:R-:W-:Y:S05]  /*5610*/  BRA.DIV UR4, `(.L_x_100) ;  /* 0x0000001204cc7947 */ /* 0x000fea000b800000 */
[----:B------:R-:W-:-:S13]  /*5620*/  ELECT P6, URZ, PT ;  /* 0x00000000003f782f */ /* 0x000fda00038c0000 */
.L_x_127:
[----:B------:R-:W0:Y:S01]  /*5630*/  LDC R4, c[0x0][0x28c] ;  /* 0x0000a300ff047b82 */ /* 0x000e220000000800 */
[----:B------:R-:W-:Y:S01]  /*5640*/  BSSY B1, `(.L_x_101) ;  /* 0x0000057000017945 */ /* 0x000fe20003800000 */
[----:B0-----:R-:W-:-:S13]  /*5650*/  ISETP.LT.OR P6, PT, R4, 0x1, !P6 ;  /* 0x000000010400780c */ /* 0x001fda00077c1670 */
[----:B------:R-:W-:Y:S05]  /*5660*/  @P6 BRA `(.L_x_102) ;  /* 0x0000000400506947 */ /* 0x000fea0003800000 */
[----:B------:R-:W-:Y:S02]  /*5670*/  IMAD.SHL.U32 R22, R22, 0x40, RZ ;  /* 0x0000004016167824 */ /* 0x000fe400078e00ff */
[----:B------:R-:W-:Y:S02]  /*5680*/  IMAD.SHL.U32 R18, R18, 0x40, RZ ;  /* 0x0000004012127824 */ /* 0x000fe400078e00ff */
[----:B------:R-:W-:Y:S02]  /*5690*/  IMAD.MOV.U32 R13, RZ, RZ, RZ ;  /* 0x000000ffff0d7224 */ /* 0x000fe400078e00ff */
[----:B------:R-:W-:Y:S02]  /*56a0*/  IMAD.U32 R14, RZ, RZ, UR23 ;  /* 0x00000017ff0e7e24 */ /* 0x000fe4000f8e00ff */
[----:B------:R-:W-:Y:S02]  /*56b0*/  IMAD.MOV.U32 R4, RZ, RZ, R3 ;  /* 0x000000ffff047224 */ /* 0x000fe400078e0003 */
[----:B------:R-:W-:-:S07]  /*56c0*/  IMAD.MOV.U32 R5, RZ, RZ, R8 ;  /* 0x000000ffff057224 */ /* 0x000fce00078e0008 */
.L_x_106:
[----:B------:R-:W0:Y:S01]  /*56d0*/  S2R R7, SR_CgaCtaId ;  /* 0x0000000000077919 */ /* 0x000e220000008800 */
[----:B------:R-:W-:-:S04]  /*56e0*/  MOV R6, 0x400 ;  /* 0x0000040000067802 */ /* 0x000fc80000000f00 */
[----:B0-----:R-:W-:Y:S02]  /*56f0*/  LEA R12, R7, R6, 0x18 ;  /* 0x00000006070c7211 */ /* 0x001fe400078ec0ff */
[----:B------:R-:W-:Y:S01]  /*5700*/  SHF.L.U32 R6, R4, 0x1f, RZ ;  /* 0x0000001f04067819 */ /* 0x000fe200000006ff */
[----:B------:R-:W0:Y:S02]  /*5710*/  @!P2 LDC R7, c[0x0][0x500] ;  /* 0x00014000ff07ab82 */ /* 0x000e240000000800 */
[----:B------:R-:W-:-:S04]  /*5720*/  IMAD R11, R5, 0x8, R12 ;  /* 0x00000008050b7824 */ /* 0x000fc800078e020c */
[----:B------:R-:W1:Y:S02]  /*5730*/  SYNCS.PHASECHK.TRANS64.TRYWAIT P1, [R11+URZ+0x38], R6 ;  /* 0x000038060b0075a7 */ /* 0x000e64000802017f */
[----:B-1----:R-:W-:Y:S05]  /*5740*/  @!P1 BRA `(.L_x_103) ;  /* 0x0000001000a09947 */ /* 0x002fea0003800000 */
.L_x_128:
[----:B-1----:R-:W-:Y:S01]  /*5750*/  PRMT R6, R9, 0x9910, RZ ;  /* 0x0000991009067816 */ /* 0x002fe200000000ff */
[----:B0-----:R0:W-:Y:S03]  /*5760*/  @!P2 SYNCS.ARRIVE.TRANS64 RZ, [R11+URZ], R7 ;  /* 0x000000070bffa9a7 */ /* 0x0011e6000800003f */
[----:B------:R-:W-:-:S13]  /*5770*/  ISETP.NE.AND P1, PT, R6, 0x2, PT ;  /* 0x000000020600780c */ /* 0x000fda0003f25270 */
[----:B0-----:R-:W-:Y:S05]  /*5780*/  @P1 BRA `(.L_x_104) ;  /* 0x0000000000041947 */ /* 0x001fea0003800000 */
[----:B------:R-:W-:Y:S01]  /*5790*/  BPT.TRAP 0x1 ;  /* 0x000000040000795c */ /* 0x000fe20000300000 */
.L_x_104:
[----:B------:R-:W-:Y:S05]  /*57a0*/  @P0 BRA `(.L_x_105) ;  /* 0x0000000000040947 */ /* 0x000fea0003800000 */
[----:B------:R-:W-:Y:S01]  /*57b0*/  BPT.TRAP 0x1 ;  /* 0x000000040000795c */ /* 0x000fe20000300000 */
.L_x_105:
[----:B------:R-:W-:Y:S01]  /*57c0*/  IMAD R12, R5, 0x8000, R12 ;  /* 0x00008000050c7824 */ /* 0x000fe200078e020c */
[----:B------:R-:W-:Y:S01]  /*57d0*/  R2UR UR10, R13 ;  /* 0x000000000d0a72ca */ /* 0x000fe200000e0000 */
[----:B------:R-:W-:Y:S01]  /*57e0*/  UIADD3 UR30, UP0, UR14, 0xf0, URZ ;  /* 0x000000f00e1e7890 */ /* 0x000fe2000ff1e03f */
[----:B------:R-:W-:Y:S01]  /*57f0*/  R2UR UR9, R11 ;  /* 0x000000000b0972ca */ /* 0x000fe200000e0000 */
[----:B------:R-:W-:Y:S01]  /*5800*/  VIADD R14, R14, 0xffffffff ;  /* 0xffffffff0e0e7836 */ /* 0x000fe20000000000 */
[----:B------:R-:W-:Y:S01]  /*5810*/  R2UR UR18, R12 ;  /* 0x000000000c1272ca */ /* 0x000fe200000e0000 */
[----:B------:R-:W-:Y:S01]  /*5820*/  UIADD3.X UR31, URZ, UR15, URZ, UP0, !UPT ;  /* 0x0000000f3f1f7290 */ /* 0x000fe200087fe43f */
[----:B------:R-:W-:Y:S01]  /*5830*/  R2UR UR11, R22 ;  /* 0x00000000160b72ca */ /* 0x000fe200000e0000 */
[----:B------:R-:W-:Y:S01]  /*5840*/  UIADD3 UR4, UP1, UR14, 0x1f0, URZ ;  /* 0x000001f00e047890 */ /* 0x000fe2000ff3e03f */
[----:B------:R-:W-:Y:S01]  /*5850*/  R2UR UR12, R19 ;  /* 0x00000000130c72ca */ /* 0x000fe200000e0000 */
[----:B------:R-:W-:Y:S01]  /*5860*/  UMOV UR6, 0x0 ;  /* 0x0000000000067882 */ /* 0x000fe20000000000 */
[----:B------:R-:W-:Y:S01]  /*5870*/  R2UR UR35, R18 ;  /* 0x00000000122372ca */ /* 0x000fe200000e0000 */
[----:B------:R-:W-:Y:S01]  /*5880*/  UMOV UR7, 0x10000000 ;  /* 0x1000000000077882 */ /* 0x000fe20000000000 */
[----:B------:R-:W-:Y:S01]  /*5890*/  UIADD3.X UR5, URZ, UR15, URZ, UP1, !UPT ;  /* 0x0000000f3f057290 */ /* 0x000fe20008ffe43f */
[----:B------:R-:W-:Y:S01]  /*58a0*/  ISETP.GT.AND P3, PT, R14, 0x1, PT ;  /* 0x000000010e00780c */ /* 0x000fe20003f64270 */
[----:B------:R-:W-:Y:S01]  /*58b0*/  UIADD3 UR58, UR10, 0x20, URZ ;  /* 0x000000200a3a7890 */ /* 0x000fe2000fffe03f */
[----:B------:R-:W-:Y:S01]  /*58c0*/  VIADD R5, R5, 0x1 ;  /* 0x0000000105057836 */ /* 0x000fe20000000000 */
[----:B------:R-:W-:Y:S01]  /*58d0*/  UIADD3 UR50, UR10, 0x40, URZ ;  /* 0x000000400a327890 */ /* 0x000fe2000fffe03f */
[----:B------:R-:W-:Y:S01]  /*58e0*/  VIADD R13, R13, 0x80 ;  /* 0x000000800d0d7836 */ /* 0x000fe20000000000 */
[----:B------:R-:W-:-:S02]  /*58f0*/  UIADD3 UR8, UR18, 0x180, URZ ;  /* 0x0000018012087890 */ /* 0x000fc4000fffe03f */
[----:B------:R-:W-:Y:S01]  /*5900*/  UIADD3 UR56, UR18, 0x2180, URZ ;  /* 0x0000218012387890 */ /* 0x000fe2000fffe03f */
[C---:B------:R-:W-:Y:S01]  /*5910*/  ISETP.NE.AND P1, PT, R5.reuse, 0x7, PT ;  /* 0x000000070500780c */ /* 0x040fe20003f25270 */
[----:B------:R-:W-:Y:S02]  /*5920*/  UIADD3 UR48, UR18, 0x4180, URZ ;  /* 0x0000418012307890 */ /* 0x000fe4000fffe03f */
[----:B------:R-:W-:Y:S01]  /*5930*/  UIADD3 UR42, UR10, 0x60, URZ ;  /* 0x000000600a2a7890 */ /* 0x000fe2000fffe03f */
[----:B------:R-:W-:Y:S01]  /*5940*/  SEL R7, RZ, 0x1, P1 ;  /* 0x00000001ff077807 */ /* 0x000fe20000800000 */
[----:B------:R-:W-:Y:S01]  /*5950*/  UIADD3 UR40, UR18, 0x6180, URZ ;  /* 0x0000618012287890 */ /* 0x000fe2000fffe03f */
[----:B------:R0:W-:Y:S01]  /*5960*/  UTMALDG.3D [UR8], [UR30], desc[UR6] ;  /* 0x000006081e0075b4 */ /* 0x0001e20008011000 */
[----:B------:R-:W-:Y:S01]  /*5970*/  UIADD3 UR32, UR18, 0x38180, URZ ;  /* 0x0003818012207890 */ /* 0x000fe2000fffe03f */
[----:B------:R-:W-:Y:S01]  /*5980*/  LOP3.LUT R4, R4, R7, RZ, 0x3c, !PT ;  /* 0x0000000704047212 */ /* 0x000fe200078e3cff */
[----:B------:R-:W-:Y:S01]  /*5990*/  UIADD3 UR24, UR18, 0x3a180, URZ ;  /* 0x0003a18012187890 */ /* 0x000fe2000fffe03f */
[----:B------:R-:W-:Y:S01]  /*59a0*/  SEL R5, R5, RZ, P1 ;  /* 0x000000ff05057207 */ /* 0x000fe20000800000 */
[----:B------:R-:W-:Y:S01]  /*59b0*/  UIADD3 UR16, UR18, 0x3c180, URZ ;  /* 0x0003c18012107890 */ /* 0x000fe2000fffe03f */
[----:B------:R-:W-:Y:S01]  /*59c0*/  UMOV UR57, UR9 ;  /* 0x0000000900397c82 */ /* 0x000fe20008000000 */
        /* <DEDUP_REMOVED lines=8> */
[----:B------:R1:W-:Y:S01]  /*5a50*/  UTMALDG.3D [UR56], [UR30], desc[UR6] ;  /* 0x000006381e0075b4 */ /* 0x0003e20008011000 */
[----:B------:R-:W-:Y:S01]  /*5a60*/  UMOV UR33, UR9 ;  /* 0x0000000900217c82 */ /* 0x000fe20008000000 */
[----:B------:R-:W-:Y:S01]  /*5a70*/  UMOV UR34, UR10 ;  /* 0x0000000a00227c82 */ /* 0x000fe20008000000 */
[----:B------:R-:W-:Y:S01]  /*5a80*/  UMOV UR36, UR12 ;  /* 0x0000000c00247c82 */ /* 0x000fe20008000000 */
[----:B------:R-:W-:Y:S01]  /*5a90*/  UMOV UR25, UR9 ;  /* 0x0000000900197c82 */ /* 0x000fe20008000000 */
[----:B------:R-:W-:Y:S01]  /*5aa0*/  UMOV UR27, UR35 ;  /* 0x00000023001b7c82 */ /* 0x000fe20008000000 */
[----:B------:R-:W-:Y:S01]  /*5ab0*/  UMOV UR28, UR12 ;  /* 0x0000000c001c7c82 */ /* 0x000fe20008000000 */
[----:B------:R-:W-:Y:S01]  /*5ac0*/  UMOV UR26, UR58 ;  /* 0x0000003a001a7c82 */ /* 0x000fe20008000000 */
[----:B0-----:R-:W-:Y:S01]  /*5ad0*/  UIADD3 UR8, UR18, 0x3e180, URZ ;  /* 0x0003e18012087890 */ /* 0x001fe2000fffe03f */
[----:B------:R1:W-:Y:S01]  /*5ae0*/  UTMALDG.3D [UR48], [UR30], desc[UR6] ;  /* 0x000006301e0075b4 */ /* 0x0003e20008011000 */
[----:B------:R-:W-:Y:S01]  /*5af0*/  UMOV UR17, UR9 ;  /* 0x0000000900117c82 */ /* 0x000fe20008000000 */
[----:B------:R-:W-:Y:S01]  /*5b00*/  UMOV UR19, UR35 ;  /* 0x0000002300137c82 */ /* 0x000fe20008000000 */
[----:B------:R-:W-:Y:S01]  /*5b10*/  UMOV UR20, UR12 ;  /* 0x0000000c00147c82 */ /* 0x000fe20008000000 */
[----:B------:R-:W-:Y:S01]  /*5b20*/  UMOV UR18, UR50 ;  /* 0x0000003200127c82 */ /* 0x000fe20008000000 */
[----:B------:R-:W-:Y:S01]  /*5b30*/  UMOV UR11, UR35 ;  /* 0x00000023000b7c82 */ /* 0x000fe20008000000 */
[----:B------:R-:W-:Y:S01]  /*5b40*/  UMOV UR10, UR42 ;  /* 0x0000002a000a7c82 */ /* 0x000fe20008000000 */
[----:B------:R1:W-:Y:S01]  /*5b50*/  UTMALDG.3D [UR40], [UR30], desc[UR6] ;  /* 0x000006281e0075b4 */ /* 0x0003e20008011000 */
[----:B------:R1:W-:Y:S01]  /*5b60*/  UTMALDG.3D [UR32], [UR4], desc[UR6] ;  /* 0x00000620040075b4 */ /* 0x0003e20008011000 */
[----:B------:R1:W-:Y:S01]  /*5b70*/  UTMALDG.3D [UR24], [UR4], desc[UR6] ;  /* 0x00000618040075b4 */ /* 0x0003e20008011000 */
[----:B------:R1:W-:Y:S01]  /*5b80*/  UTMALDG.3D [UR16], [UR4], desc[UR6] ;  /* 0x00000610040075b4 */ /* 0x0003e20008011000 */
[----:B------:R1:W-:Y:S02]  /*5b90*/  UTMALDG.3D [UR8], [UR4], desc[UR6] ;  /* 0x00000608040075b4 */ /* 0x0003e40008011000 */
[----:B-1----:R-:W-:Y:S05]  /*5ba0*/  @P3 BRA `(.L_x_106) ;  /* 0xfffffff800c83947 */ /* 0x002fea000383ffff */
.L_x_102:
[----:B------:R-:W-:Y:S05]  /*5bb0*/  BSYNC B1 ;  /* 0x0000000000017941 */ /* 0x000fea0003800000 */
.L_x_101:
[----:B------:R-:W2:Y:S01]  /*5bc0*/  LDL.64 R20, [R1] ;  /* 0x0000000001147983 */ /* 0x000ea20000100a00 */
[----:B------:R-:W-:Y:S01]  /*5bd0*/  LOP3.LUT P4, RZ, R10, 0xff, RZ, 0xc0, !PT ;  /* 0x000000ff0aff7812 */ /* 0x000fe2000788c0ff */
[----:B------:R-:W-:Y:S01]  /*5be0*/  VIADD R11, R8, UR37 ;  /* 0x00000025080b7c36 */ /* 0x000fe20008000000 */
[----:B------:R-:W-:Y:S01]  /*5bf0*/  ULDC.64 UR4, c[0x0][0x650] ;  /* 0x0001940000047ab9 */ /* 0x000fe20000000a00 */
[----:B------:R-:W-:Y:S01]  /*5c00*/  IMAD.U32 R8, RZ, RZ, UR37 ;  /* 0x00000025ff087e24 */ /* 0x000fe2000f8e00ff */
[----:B------:R-:W-:Y:S01]  /*5c10*/  UISETP.GE.U32.AND UP0, UPT, UR37, 0x7, UPT ;  /* 0x000000072500788c */ /* 0x000fe2000bf06070 */
[C---:B------:R-:W-:Y:S01]  /*5c20*/  IMAD.WIDE.U32 R4, R11.reuse, 0x24924925, RZ ;  /* 0x249249250b047825 */ /* 0x040fe200078e00ff */
[----:B------:R-:W-:Y:S01]  /*5c30*/  ISETP.GT.U32.AND P1, PT, R11, 0x6, PT ;  /* 0x000000060b00780c */ /* 0x000fe20003f24070 */
[----:B------:R-:W-:Y:S01]  /*5c40*/  BSSY B1, `(.L_x_107) ;  /* 0x000006b000017945 */ /* 0x000fe20003800000 */
[----:B------:R-:W-:Y:S01]  /*5c50*/  PRMT R10, RZ, 0x7610, R10 ;  /* 0x00007610ff0a7816 */ /* 0x000fe2000000000a */
[----:B------:R-:W-:Y:S01]  /*5c60*/  IMAD.MOV.U32 R22, RZ, RZ, -0x1 ;  /* 0xffffffffff167424 */ /* 0x000fe200078e00ff */
[----:B------:R-:W-:Y:S01]  /*5c70*/  ISETP.LT.U32.AND P1, PT, R8, 0x7, P1 ;  /* 0x000000070800780c */ /* 0x000fe20000f21070 */
[----:B------:R-:W-:Y:S01]  /*5c80*/  IMAD.MOV.U32 R18, RZ, RZ, -0x1 ;  /* 0xffffffffff127424 */ /* 0x000fe200078e00ff */
[----:B------:R-:W-:Y:S01]  /*5c90*/  PLOP3.LUT P3, PT, PT, PT, UP0, 0x80, 0x0 ;  /* 0x000000000000781c */ /* 0x000fe20003f6f008 */
[----:B------:R-:W0:Y:S01]  /*5ca0*/  @P4 S2R R7, SR_CgaCtaId ;  /* 0x0000000000074919 */ /* 0x000e220000008800 */
[----:B------:R-:W-:Y:S01]  /*5cb0*/  SEL R4, RZ, 0x1, !P1 ;  /* 0x00000001ff047807 */ /* 0x000fe20004800000 */
[----:B------:R-:W-:Y:S01]  /*5cc0*/  IMAD.MOV.U32 R19, RZ, RZ, -0x1 ;  /* 0xffffffffff137424 */ /* 0x000fe200078e00ff */
[----:B------:R-:W-:-:S02]  /*5cd0*/  @P4 MOV R6, 0x400 ;  /* 0x0000040000064802 */ /* 0x000fc40000000f00 */
[----:B------:R-:W-:Y:S02]  /*5ce0*/  LOP3.LUT R3, R3, R4, RZ, 0x3c, !PT ;  /* 0x0000000403037212 */ /* 0x000fe400078e3cff */
[----:B------:R-:W-:Y:S02]  /*5cf0*/  PRMT R4, RZ, 0x7610, R4 ;  /* 0x00007610ff047816 */ /* 0x000fe40000000004 */
[----:B0-----:R-:W-:Y:S01]  /*5d00*/  @P4 LEA R6, R7, R6, 0x18 ;  /* 0x0000000607064211 */ /* 0x001fe200078ec0ff */
[----:B------:R-:W-:-:S03]  /*5d10*/  IMAD.IADD R7, R11, 0x1, -R5 ;  /* 0x000000010b077824 */ /* 0x000fc600078e0a05 */
[----:B------:R0:W-:Y:S02]  /*5d20*/  @P4 SYNCS.ARRIVE.TRANS64.A1T0 RZ, [R6+URZ+0xa8], RZ ;  /* 0x0000a8ff06ff49a7 */ /* 0x0001e4000810003f */
[----:B------:R-:W-:-:S04]  /*5d30*/  LEA.HI R7, R7, R5, RZ, 0x1f ;  /* 0x0000000507077211 */ /* 0x000fc800078ff8ff */
[----:B------:R-:W-:-:S04]  /*5d40*/  SHF.R.U32.HI R8, RZ, 0x2, R7 ;  /* 0x00000002ff087819 */ /* 0x000fc80000011607 */
[----:B------:R-:W-:Y:S01]  /*5d50*/  @P3 LOP3.LUT R3, R3, 0x1, R8, 0x78, !PT ;  /* 0x0000000103033812 */ /* 0x000fe200078e7808 */
[----:B------:R-:W-:Y:S01]  /*5d60*/  IMAD R8, R8, -0x7, R11 ;  /* 0xfffffff908087824 */ /* 0x000fe200078e020b */
[----:B--2---:R-:W-:-:S05]  /*5d70*/  IADD3 R16, P1, R16, R20, RZ ;  /* 0x0000001410107210 */ /* 0x004fca0007f3e0ff */
[----:B------:R-:W-:Y:S01]  /*5d80*/  IMAD.X R17, R17, 0x1, R0, P1 ;  /* 0x0000000111117824 */ /* 0x000fe200008e0600 */
[----:B------:R-:W-:-:S04]  /*5d90*/  ISETP.GE.U32.AND P1, PT, R16, UR4, PT ;  /* 0x0000000410007c0c */ /* 0x000fc8000bf26070 */
[----:B------:R-:W-:-:S13]  /*5da0*/  ISETP.GE.U32.AND.EX P1, PT, R17, UR5, PT, P1 ;  /* 0x0000000511007c0c */ /* 0x000fda000bf26110 */
[----:B0-----:R-:W-:Y:S05]  /*5db0*/  @P1 BRA `(.L_x_108) ;  /* 0x00000004004c1947 */ /* 0x001fea0003800000 */
[----:B------:R-:W0:Y:S01]  /*5dc0*/  S2R R12, SR_CTAID.X ;  /* 0x00000000000c7919 */ /* 0x000e220000002500 */
[----:B------:R-:W-:Y:S01]  /*5dd0*/  ULDC.64 UR4, c[0x0][0x628] ;  /* 0x00018a0000047ab9 */ /* 0x000fe20000000a00 */
[----:B------:R-:W1:Y:S01]  /*5de0*/  LDC R13, c[0x0][0x144] ;  /* 0x00005100ff0d7b82 */ /* 0x000e620000000800 */
[----:B------:R-:W-:Y:S01]  /*5df0*/  ISETP.NE.U32.AND P1, PT, RZ, UR4, PT ;  /* 0x00000004ff007c0c */ /* 0x000fe2000bf25070 */
[----:B------:R-:W2:Y:S01]  /*5e00*/  S2R R11, SR_CTAID.Y ;  /* 0x00000000000b7919 */ /* 0x000ea20000002600 */
[----:B------:R-:W-:Y:S01]  /*5e10*/  ULDC UR6, c[0x0][0x150] ;  /* 0x0000540000067ab9 */ /* 0x000fe20000000800 */
[----:B------:R-:W-:Y:S01]  /*5e20*/  ULDC UR7, c[0x0][0x630] ;  /* 0x00018c0000077ab9 */ /* 0x000fe20000000800 */
[----:B------:R-:W-:Y:S01]  /*5e30*/  ISETP.NE.AND.EX P1, PT, RZ, UR5, PT, P1 ;  /* 0x00000005ff007c0c */ /* 0x000fe2000bf25310 */
[----:B------:R-:W-:Y:S01]  /*5e40*/  IMAD.MOV.U32 R4, RZ, RZ, R16 ;  /* 0x000000ffff047224 */ /* 0x000fe200078e0010 */
[----:B0-----:R-:W-:-:S05]  /*5e50*/  I2FP.F32.U32 R5, R12 ;  /* 0x0000000c00057245 */ /* 0x001fca0000201000 */
[----:B------:R-:W-:Y:S01]  /*5e60*/  FMUL R14, R5, UR6 ;  /* 0x00000006050e7c20 */ /* 0x000fe20008400000 */
[----:B------:R-:W-:-:S05]  /*5e70*/  IMAD.MOV.U32 R5, RZ, RZ, R17 ;  /* 0x000000ffff057224 */ /* 0x000fca00078e0011 */
[----:B--2---:R-:W-:Y:S05]  /*5e80*/  @!P1 BRA `(.L_x_109) ;  /* 0x0000000000289947 */ /* 0x004fea0003800000 */
[----:B------:R-:W-:Y:S02]  /*5e90*/  ULDC UR6, c[0x0][0x634] ;  /* 0x00018d0000067ab9 */ /* 0x000fe40000000800 */
[----:B------:R-:W-:-:S05]  /*5ea0*/  IADD3 R5, P1, R16, UR6, RZ ;  /* 0x0000000610057c10 */ /* 0x000fca000ff3e0ff */
[----:B------:R-:W-:-:S04]  /*5eb0*/  IMAD.X R15, RZ, RZ, R17, P1 ;  /* 0x000000ffff0f7224 */ /* 0x000fc800008e0611 */
[----:B------:R-:W-:-:S04]  /*5ec0*/  IMAD.WIDE.U32 R6, R15, UR4, RZ ;  /* 0x000000040f067c25 */ /* 0x000fc8000f8e00ff */
[----:B------:R-:W-:-:S04]  /*5ed0*/  IMAD.WIDE.U32 R6, P1, R5, UR5, R6 ;  /* 0x0000000505067c25 */ /* 0x000fc8000f820006 */
[----:B------:R-:W-:-:S04]  /*5ee0*/  IMAD.WIDE.U32 R4, R5, UR4, RZ ;  /* 0x0000000405047c25 */ /* 0x000fc8000f8e00ff */
[----:B------:R-:W-:Y:S01]  /*5ef0*/  IMAD.MOV.U32 R4, RZ, RZ, R7 ;  /* 0x000000ffff047224 */ /* 0x000fe200078e0007 */
[----:B------:R-:W-:Y:S01]  /*5f00*/  IADD3 RZ, P3, R5, R6, RZ ;  /* 0x0000000605ff7210 */ /* 0x000fe20007f7e0ff */
[----:B------:R-:W-:-:S04]  /*5f10*/  IMAD.X R5, RZ, RZ, RZ, P1 ;  /* 0x000000ffff057224 */ /* 0x000fc800008e06ff */
[----:B------:R-:W-:-:S08]  /*5f20*/  IMAD.WIDE.U32.X R4, R15, UR5, R4, P3 ;  /* 0x000000050f047c25 */ /* 0x000fd000098e0404 */
.L_x_109:
[--C-:B------:R-:W-:Y:S01]  /*5f30*/  SHF.R.U64 R19, R4, UR7, R5.reuse ;  /* 0x0000000704137c19 */ /* 0x100fe20008001205 */
[----:B------:R-:W0:Y:S01]  /*5f40*/  F2I.U32.TRUNC.NTZ R14, R14 ;  /* 0x0000000e000e7305 */ /* 0x000e22000020f000 */
[----:B------:R-:W-:Y:S01]  /*5f50*/  SHF.R.U32.HI R4, RZ, UR7, R5 ;  /* 0x00000007ff047c19 */ /* 0x000fe20008011605 */
[----:B------:R-:W-:Y:S01]  /*5f60*/  ULDC.64 UR4, c[0x0][0x620] ;  /* 0x0001880000047ab9 */ /* 0x000fe20000000a00 */
[----:B------:R-:W-:Y:S01]  /*5f70*/  IADD3 R7, P1, RZ, -R19, RZ ;  /* 0x80000013ff077210 */ /* 0x000fe20007f3e0ff */
[----:B------:R-:W-:Y:S01]  /*5f80*/  ULDC.64 UR6, c[0x0][0x640] ;  /* 0x0001900000067ab9 */ /* 0x000fe20000000a00 */
[----:B------:R-:W2:Y:S03]  /*5f90*/  LDC R18, c[0x0][0x148] ;  /* 0x00005200ff127b82 */ /* 0x000ea60000000800 */
[----:B------:R-:W-:Y:S01]  /*5fa0*/  IMAD.X R4, RZ, RZ, ~R4, P1 ;  /* 0x000000ffff047224 */ /* 0x000fe200008e0e04 */
[----:B------:R-:W-:-:S03]  /*5fb0*/  ISETP.NE.U32.AND P1, PT, RZ, UR6, PT ;  /* 0x00000006ff007c0c */ /* 0x000fc6000bf25070 */
[----:B------:R-:W-:Y:S01]  /*5fc0*/  IMAD R6, R4, UR4, RZ ;  /* 0x0000000404067c24 */ /* 0x000fe2000f8e02ff */
[----:B------:R-:W-:Y:S01]  /*5fd0*/  ISETP.NE.AND.EX P1, PT, RZ, UR7, PT, P1 ;  /* 0x00000007ff007c0c */ /* 0x000fe2000bf25310 */
[----:B------:R-:W-:Y:S01]  /*5fe0*/  IMAD.WIDE.U32 R4, R7, UR4, R16 ;  /* 0x0000000407047c25 */ /* 0x000fe2000f8e0010 */
[----:B------:R-:W-:-:S03]  /*5ff0*/  ULDC UR4, c[0x0][0x618] ;  /* 0x0001860000047ab9 */ /* 0x000fc60000000800 */
[----:B------:R-:W-:Y:S01]  /*6000*/  IMAD R7, R7, UR5, R6 ;  /* 0x0000000507077c24 */ /* 0x000fe2000f8e0206 */
[----:B------:R-:W-:Y:S01]  /*6010*/  ULDC UR5, c[0x0][0x154] ;  /* 0x0000550000057ab9 */ /* 0x000fe20000000800 */
[----:B0-----:R-:W-:Y:S02]  /*6020*/  IMAD.MOV R6, RZ, RZ, -R14 ;  /* 0x000000ffff067224 */ /* 0x001fe400078e0a0e */
[----:B------:R-:W-:Y:S02]  /*6030*/  IMAD.IADD R5, R5, 0x1, R7 ;  /* 0x0000000105057824 */ /* 0x000fe400078e0207 */
[----:B-1----:R-:W-:Y:S01]  /*6040*/  IMAD R12, R13, R6, R12 ;  /* 0x000000060d0c7224 */ /* 0x002fe200078e020c */
[----:B------:R-:W-:Y:S02]  /*6050*/  I2FP.F32.U32 R6, R11 ;  /* 0x0000000b00067245 */ /* 0x000fe40000201000 */
[--C-:B------:R-:W-:Y:S02]  /*6060*/  SHF.R.U64 R13, R4, UR4, R5.reuse ;  /* 0x00000004040d7c19 */ /* 0x100fe40008001205 */
[----:B------:R-:W-:Y:S01]  /*6070*/  SHF.R.U32.HI R4, RZ, UR4, R5 ;  /* 0x00000004ff047c19 */ /* 0x000fe20008011605 */
[----:B------:R-:W-:Y:S01]  /*6080*/  FMUL R6, R6, UR5 ;  /* 0x0000000506067c20 */ /* 0x000fe20008400000 */
[----:B------:R-:W-:-:S02]  /*6090*/  ULDC UR4, c[0x0][0x608] ;  /* 0x0001820000047ab9 */ /* 0x000fc40000000800 */
[--C-:B------:R-:W-:Y:S01]  /*60a0*/  SHF.R.U64 R15, R13, UR4, R4.reuse ;  /* 0x000000040d0f7c19 */ /* 0x100fe20008001204 */
[----:B------:R0:W1:Y:S01]  /*60b0*/  F2I.U32.TRUNC.NTZ R20, R6 ;  /* 0x0000000600147305 */ /* 0x000062000020f000 */
[----:B------:R-:W-:Y:S01]  /*60c0*/  SHF.R.U32.HI R4, RZ, UR4, R4 ;  /* 0x00000004ff047c19 */ /* 0x000fe20008011604 */
[----:B------:R-:W-:-:S03]  /*60d0*/  ULDC UR4, c[0x0][0x658] ;  /* 0x0001960000047ab9 */ /* 0x000fc60000000800 */
[--C-:B------:R-:W-:Y:S02]  /*60e0*/  SHF.R.U64 R14, R15, UR4, R4.reuse ;  /* 0x000000040f0e7c19 */ /* 0x100fe40008001204 */
[----:B------:R-:W-:-:S03]  /*60f0*/  SHF.R.U32.HI R21, RZ, UR4, R4 ;  /* 0x00000004ff157c19 */ /* 0x000fc60008011604 */
[----:B------:R-:W-:Y:S02]  /*6100*/  IMAD.MOV.U32 R4, RZ, RZ, R14 ;  /* 0x000000ffff047224 */ /* 0x000fe400078e000e */
[----:B------:R-:W-:Y:S01]  /*6110*/  IMAD.MOV.U32 R5, RZ, RZ, R21 ;  /* 0x000000ffff057224 */ /* 0x000fe200078e0015 */
[----:B0-----:R-:W-:Y:S06]  /*6120*/  @!P1 BRA `(.L_x_110) ;  /* 0x0000000000289947 */ /* 0x001fec0003800000 */
        /* <DEDUP_REMOVED lines=10> */
.L_x_110:
[----:B------:R-:W-:Y:S01]  /*61d0*/  ISETP.NE.AND P1, PT, R2, 0x1, PT ;  /* 0x000000010200780c */ /* 0x000fe20003f25270 */
[----:B------:R-:W-:Y:S01]  /*61e0*/  ULDC UR4, c[0x0][0x648] ;  /* 0x0001920000047ab9 */ /* 0x000fe20000000800 */
[----:B------:R-:W-:Y:S01]  /*61f0*/  LOP3.LUT R15, R15, UR22, RZ, 0xc0, !PT ;  /* 0x000000160f0f7c12 */ /* 0x000fe2000f8ec0ff */
[----:B-1----:R-:W-:Y:S01]  /*6200*/  IMAD.MOV R20, RZ, RZ, -R20 ;  /* 0x000000ffff147224 */ /* 0x002fe200078e0a14 */
[----:B------:R-:W-:Y:S01]  /*6210*/  SHF.R.U64 R4, R4, UR4, R5 ;  /* 0x0000000404047c19 */ /* 0x000fe20008001205 */
[----:B------:R-:W-:Y:S01]  /*6220*/  ULDC UR4, c[0x0][0x638] ;  /* 0x00018e0000047ab9 */ /* 0x000fe20000000800 */
[----:B------:R-:W-:Y:S01]  /*6230*/  LOP3.LUT R13, R13, UR13, RZ, 0xc0, !PT ;  /* 0x0000000d0d0d7c12 */ /* 0x000fe2000f8ec0ff */
[----:B------:R-:W-:Y:S02]  /*6240*/  ULDC UR5, c[0x0][0x610] ;  /* 0x0001840000057ab9 */ /* 0x000fe40000000800 */
[----:B------:R-:W-:Y:S02]  /*6250*/  IMAD.MOV R5, RZ, RZ, -R4 ;  /* 0x000000ffff057224 */ /* 0x000fe400078e0a04 */
[----:B------:R-:W-:-:S02]  /*6260*/  IMAD R15, R4, UR21, R15 ;  /* 0x00000015040f7c24 */ /* 0x000fc4000f8e020f */
[----:B--2---:R-:W-:Y:S02]  /*6270*/  @P1 IMAD R12, R18, R20, R11 ;  /* 0x00000014120c1224 */ /* 0x004fe400078e020b */
[----:B------:R-:W-:Y:S01]  /*6280*/  IMAD R14, R5, UR4, R14 ;  /* 0x00000004050e7c24 */ /* 0x000fe2000f8e020e */
[----:B------:R-:W-:Y:S01]  /*6290*/  ULDC UR4, c[0x0][0x600] ;  /* 0x0001800000047ab9 */ /* 0x000fe20000000800 */
[----:B------:R-:W-:Y:S02]  /*62a0*/  IMAD R12, R15, UR5, R12 ;  /* 0x000000050f0c7c24 */ /* 0x000fe4000f8e020c */
[----:B------:R-:W-:Y:S02]  /*62b0*/  IMAD R5, R14, UR4, R13 ;  /* 0x000000040e057c24 */ /* 0x000fe4000f8e020d */
[----:B------:R-:W-:-:S03]  /*62c0*/  IMAD.MOV.U32 R4, RZ, RZ, 0x1 ;  /* 0x00000001ff047424 */ /* 0x000fc600078e00ff */
[----:B------:R-:W-:Y:S02]  /*62d0*/  SEL R18, R5, R12, !P1 ;  /* 0x0000000c05127207 */ /* 0x000fe40004800000 */
[----:B------:R-:W-:-:S07]  /*62e0*/  SEL R22, R12, R5, !P1 ;  /* 0x000000050c167207 */ /* 0x000fce0004800000 */
.L_x_108:
[----:B------:R-:W-:Y:S05]  /*62f0*/  BSYNC B1 ;  /* 0x0000000000017941 */ /* 0x000fea0003800000 */
.L_x_107:
[----:B------:R-:W-:-:S13]  /*6300*/  LOP3.LUT P1, RZ, R4, 0xff, RZ, 0xc0, !PT ;  /* 0x000000ff04ff7812 */ /* 0x000fda000782c0ff */
[----:B------:R-:W-:Y:S05]  /*6310*/  @P1 BRA `(.L_x_111) ;  /* 0xfffffff000b81947 */ /* 0x000fea000383ffff */
[----:B------:R-:W-:Y:S05]  /*6320*/  BSYNC B0 ;  /* 0x0000000000007941 */ /* 0x000fea0003800000 */
.L_x_99:
[----:B------:R-:W-:-:S03]  /*6330*/  UMOV UR4, 0xffffffff ;  /* 0xffffffff00047882 */ /* 0x000fc60000000000 */
[----:B------:R-:W-:Y:S05]  /*6340*/  BRA.DIV UR4, `(.L_x_112) ;  /* 0x0000000604b47947 */ /* 0x000fea000b800000 */
[----:B------:R-:W-:-:S13]  /*6350*/  ELECT P6, URZ, PT ;  /* 0x00000000003f782f */ /* 0x000fda00038c0000 */
.L_x_131:
[----:B------:R-:W-:Y:S04]  /*6360*/  BSSY B0, `(.L_x_113) ;  /* 0x0000046000007945 */ /* 0x000fe80003800000 */
[----:B------:R-:W-:Y:S05]  /*6370*/  @!P6 BRA `(.L_x_114) ;  /* 0x000000040010e947 */ /* 0x000fea0003800000 */
[----:B------:R-:W-:-:S04]  /*6380*/  LOP3.LUT R23, R23, 0x2, RZ, 0xfc, !PT ;  /* 0x0000000217177812 */ /* 0x000fc800078efcff */
[----:B------:R-:W-:-:S13]  /*6390*/  ISETP.NE.AND P0, PT, R23, 0x3, PT ;  /* 0x000000031700780c */ /* 0x000fda0003f05270 */
[----:B------:R-:W-:Y:S05]  /*63a0*/  @!P0 BRA `(.L_x_115) ;  /* 0x0000000000048947 */ /* 0x000fea0003800000 */
[----:B------:R-:W-:Y:S01]  /*63b0*/  BPT.TRAP 0x1 ;  /* 0x000000040000795c */ /* 0x000fe20000300000 */
.L_x_115:
[----:B------:R-:W0:Y:S01]  /*63c0*/  S2R R5, SR_CgaCtaId ;  /* 0x0000000000057919 */ /* 0x000e220000008800 */
[----:B------:R-:W-:Y:S02]  /*63d0*/  MOV R0, 0x400 ;  /* 0x0000040000007802 */ /* 0x000fe40000000f00 */
[----:B------:R-:W-:Y:S02]  /*63e0*/  SHF.L.U32 R2, R3, 0x1f, RZ ;  /* 0x0000001f03027819 */ /* 0x000fe400000006ff */
[----:B0-----:R-:W-:-:S05]  /*63f0*/  LEA R5, R5, R0, 0x18 ;  /* 0x0000000005057211 */ /* 0x001fca00078ec0ff */
[----:B------:R-:W-:-:S04]  /*6400*/  VIADD R5, R5, 0x38 ;  /* 0x0000003805057836 */ /* 0x000fc80000000000 */
[C---:B------:R-:W-:Y:S02]  /*6410*/  IMAD R7, R8.reuse, 0x8, R5 ;  /* 0x0000000808077824 */ /* 0x040fe400078e0205 */
[----:B------:R-:W-:Y:S02]  /*6420*/  VIADD R8, R8, 0x1 ;  /* 0x0000000108087836 */ /* 0x000fe40000000000 */
[----:B------:R-:W0:Y:S03]  /*6430*/  SYNCS.PHASECHK.TRANS64.TRYWAIT P0, [R7+URZ], R2 ;  /* 0x00000002070075a7 */ /* 0x000e26000800017f */
[----:B------:R-:W-:-:S04]  /*6440*/  ISETP.NE.AND P1, PT, R8, 0x7, PT ;  /* 0x000000070800780c */ /* 0x000fc80003f25270 */
[----:B------:R-:W-:Y:S02]  /*6450*/  SEL R0, RZ, 0x1, P1 ;  /* 0x00000001ff007807 */ /* 0x000fe40000800000 */
[----:B------:R-:W-:Y:S02]  /*6460*/  SEL R8, R8, RZ, P1 ;  /* 0x000000ff08087207 */ /* 0x000fe40000800000 */
[----:B------:R-:W-:-:S03]  /*6470*/  LOP3.LUT R9, R3, R0, RZ, 0x3c, !PT ;  /* 0x0000000003097212 */ /* 0x000fc600078e3cff */
[----:B------:R-:W-:Y:S01]  /*6480*/  IMAD R6, R8, 0x8, R5 ;  /* 0x0000000808067824 */ /* 0x000fe200078e0205 */
[----:B------:R-:W-:Y:S01]  /*6490*/  SHF.L.U32 R3, R9, 0x1f, RZ ;  /* 0x0000001f09037819 */ /* 0x000fe200000006ff */
[----:B0-----:R-:W-:Y:S06]  /*64a0*/  @!P0 BRA `(.L_x_116) ;  /* 0x00000004007c8947 */ /* 0x001fec0003800000 */
.L_x_132:
[----:B------:R-:W1:Y:S01]  /*64b0*/  SYNCS.PHASECHK.TRANS64.TRYWAIT P0, [R6+URZ], R3 ;  /* 0x00000003060075a7 */ /* 0x000e62000800017f */
[----:B------:R-:W-:-:S05]  /*64c0*/  VIADD R0, R8, 0x1 ;  /* 0x0000000108007836 */ /* 0x000fca0000000000 */
[----:B------:R-:W-:-:S04]  /*64d0*/  ISETP.NE.AND P1, PT, R0, 0x7, PT ;  /* 0x000000070000780c */ /* 0x000fc80003f25270 */
[----:B0-----:R-:W-:Y:S02]  /*64e0*/  SEL R2, RZ, 0x1, P1 ;  /* 0x00000001ff027807 */ /* 0x001fe40000800000 */
[----:B------:R-:W-:Y:S02]  /*64f0*/  SEL R0, R0, RZ, P1 ;  /* 0x000000ff00007207 */ /* 0x000fe40000800000 */
[----:B------:R-:W-:-:S03]  /*6500*/  LOP3.LUT R9, R9, R2, RZ, 0x3c, !PT ;  /* 0x0000000209097212 */ /* 0x000fc600078e3cff */
[----:B------:R-:W-:Y:S01]  /*6510*/  IMAD R7, R0, 0x8, R5 ;  /* 0x0000000800077824 */ /* 0x000fe200078e0205 */
[----:B------:R-:W-:Y:S01]  /*6520*/  SHF.L.U32 R4, R9, 0x1f, RZ ;  /* 0x0000001f09047819 */ /* 0x000fe200000006ff */
[----:B-1----:R-:W-:Y:S06]  /*6530*/  @!P0 BRA `(.L_x_117) ;  /* 0x00000004006c8947 */ /* 0x002fec0003800000 */
.L_x_133:
[----:B------:R-:W1:Y:S01]  /*6540*/  SYNCS.PHASECHK.TRANS64.TRYWAIT P0, [R7+URZ], R4 ;  /* 0x00000004070075a7 */ /* 0x000e62000800017f */
[----:B------:R-:W-:-:S05]  /*6550*/  VIADD R0, R0, 0x1 ;  /* 0x0000000100007836 */ /* 0x000fca0000000000 */
[----:B------:R-:W-:-:S04]  /*6560*/  ISETP.NE.AND P1, PT, R0, 0x7, PT ;  /* 0x000000070000780c */ /* 0x000fc80003f25270 */
[----:B------:R-:W-:Y:S02]  /*6570*/  SEL R2, RZ, 0x1, P1 ;  /* 0x00000001ff027807 */ /* 0x000fe40000800000 */
[----:B------:R-:W-:Y:S02]  /*6580*/  SEL R0, R0, RZ, P1 ;  /* 0x000000ff00007207 */ /* 0x000fe40000800000 */
[----:B------:R-:W-:-:S03]  /*6590*/  LOP3.LUT R9, R9, R2, RZ, 0x3c, !PT ;  /* 0x0000000209097212 */ /* 0x000fc600078e3cff */
[----:B0-----:R-:W-:Y:S01]  /*65a0*/  IMAD R6, R0, 0x8, R5 ;  /* 0x0000000800067824 */ /* 0x001fe200078e0205 */
[----:B------:R-:W-:Y:S01]  /*65b0*/  SHF.L.U32 R3, R9, 0x1f, RZ ;  /* 0x0000001f09037819 */ /* 0x000fe200000006ff */
[----:B-1----:R-:W-:Y:S06]  /*65c0*/  @!P0 BRA `(.L_x_118) ;  /* 0x00000004005c8947 */ /* 0x002fec0003800000 */
.L_x_134:
        /* <DEDUP_REMOVED lines=9> */
.L_x_135:
        /* <DEDUP_REMOVED lines=9> */
.L_x_136:
[----:B------:R-:W1:Y:S01]  /*66f0*/  SYNCS.PHASECHK.TRANS64.TRYWAIT P0, [R6+URZ], R3 ;  /* 0x00000003060075a7 */ /* 0x000e62000800017f */
[----:B------:R-:W-:-:S05]  /*6700*/  VIADD R0, R0, 0x1 ;  /* 0x0000000100007836 */ /* 0x000fca0000000000 */
[----:B------:R-:W-:-:S04]  /*6710*/  ISETP.NE.AND P1, PT, R0, 0x7, PT ;  /* 0x000000070000780c */ /* 0x000fc80003f25270 */
[----:B------:R-:W-:Y:S02]  /*6720*/  SEL R2, RZ, 0x1, P1 ;  /* 0x00000001ff027807 */ /* 0x000fe40000800000 */
[----:B------:R-:W-:Y:S02]  /*6730*/  SEL R0, R0, RZ, P1 ;  /* 0x000000ff00007207 */ /* 0x000fe40000800000 */
[----:B------:R-:W-:Y:S01]  /*6740*/  LOP3.LUT R2, R9, R2, RZ, 0x3c, !PT ;  /* 0x0000000209027212 */ /* 0x000fe200078e3cff */
[----:B-1----:R-:W-:Y:S06]  /*6750*/  @!P0 BRA `(.L_x_121) ;  /* 0x0000000400348947 */ /* 0x002fec0003800000 */
.L_x_137:
[----:B------:R-:W-:Y:S01]  /*6760*/  IMAD R5, R0, 0x8, R5 ;  /* 0x0000000800057824 */ /* 0x000fe200078e0205 */
[----:B------:R-:W-:-:S07]  /*6770*/  SHF.L.U32 R0, R2, 0x1f, RZ ;  /* 0x0000001f02007819 */ /* 0x000fce00000006ff */
.L_x_122:
[----:B--2---:R2:W3:Y:S02]  /*6780*/  SYNCS.PHASECHK.TRANS64.TRYWAIT P0, [R5+URZ], R0 ;  /* 0x00000000050075a7 */ /* 0x0044e4000800017f */
[----:B---3--:R-:W-:Y:S05]  /*6790*/  @!P0 NANOSLEEP.SYNCS 0x989680 ;  /* 0x009896800000895d */ /* 0x008fea0003900000 */
[----:B------:R-:W3:Y:S02]  /*67a0*/  @!P0 SYNCS.PHASECHK.TRANS64 P0, [R5+URZ], R0 ;  /* 0x00000000050085a7 */ /* 0x000ee4000800007f */
[----:B---3--:R-:W-:Y:S05]  /*67b0*/  @!P0 BRA `(.L_x_122) ;  /* 0xfffffffc00f08947 */ /* 0x008fea000383ffff */
.L_x_114:
[----:B------:R-:W-:Y:S05]  /*67c0*/  BSYNC B0 ;  /* 0x0000000000007941 */ /* 0x000fea0003800000 */
.L_x_113:
[----:B------:R-:W-:Y:S05]  /*67d0*/  EXIT ;  /* 0x000000000000794d */ /* 0x000fea0003800000 */
.L_x_15:
[----:B0-----:R-:W-:-:S04]  /*67e0*/  IMAD.U32 R3, RZ, RZ, UR43 ;  /* 0x0000002bff037e24 */ /* 0x001fc8000f8e00ff */
[----:B------:R0:W1:Y:S03]  /*67f0*/  SYNCS.PHASECHK.TRANS64.TRYWAIT P0, [R3+URZ+-0x8], R0 ;  /* 0xfffff800030075a7 */ /* 0x000066000800017f */
[----:B-1----:R-:W-:Y:S05]  /*6800*/  @!P0 NANOSLEEP.SYNCS 0x989680 ;  /* 0x009896800000895d */ /* 0x002fea0003900000 */
[----:B------:R-:W1:Y:S02]  /*6810*/  @!P0 SYNCS.PHASECHK.TRANS64 P0, [R3+URZ+-0x8], R0 ;  /* 0xfffff800030085a7 */ /* 0x000e64000800007f */
[----:B-1----:R-:W-:Y:S05]  /*6820*/  @!P0 BRA `(.L_x_15) ;  /* 0xfffffffc00ec8947 */ /* 0x002fea000383ffff */
[----:B------:R-:W-:Y:S05]  /*6830*/  BRA `(.L_x_123) ;  /* 0xffffffac00847947 */ /* 0x000fea000383ffff */
.L_x_20:
[----:B-1----:R1:W2:Y:S02]  /*6840*/  SYNCS.PHASECHK.TRANS64.TRYWAIT P1, [R3+URZ], R0 ;  /* 0x00000000030075a7 */ /* 0x0022a4000802017f */
[----:B--2---:R-:W-:Y:S05]  /*6850*/  @!P1 NANOSLEEP.SYNCS 0x989680 ;  /* 0x009896800000995d */ /* 0x004fea0003900000 */
[----:B------:R-:W2:Y:S02]  /*6860*/  @!P1 SYNCS.PHASECHK.TRANS64 P1, [R3+URZ], R0 ;  /* 0x00000000030095a7 */ /* 0x000ea4000802007f */
[----:B--2---:R-:W-:Y:S05]  /*6870*/  @!P1 BRA `(.L_x_20) ;  /* 0xfffffffc00f09947 */ /* 0x004fea000383ffff */
[----:B------:R-:W-:Y:S05]  /*6880*/  BRA `(.L_x_19) ;  /* 0xffffffac00f07947 */ /* 0x000fea000383ffff */
.L_x_25:
[----:B-1----:R-:W-:-:S04]  /*6890*/  IMAD.U32 R4, RZ, RZ, UR6 ;  /* 0x00000006ff047e24 */ /* 0x002fc8000f8e00ff */
[----:B------:R1:W2:Y:S03]  /*68a0*/  SYNCS.PHASECHK.TRANS64.TRYWAIT P1, [R4+URZ], R3 ;  /* 0x00000003040075a7 */ /* 0x0002a6000802017f */
[----:B--2---:R-:W-:Y:S05]  /*68b0*/  @!P1 NANOSLEEP.SYNCS 0x989680 ;  /* 0x009896800000995d */ /* 0x004fea0003900000 */
[----:B------:R-:W2:Y:S02]  /*68c0*/  @!P1 SYNCS.PHASECHK.TRANS64 P1, [R4+URZ], R3 ;  /* 0x00000003040095a7 */ /* 0x000ea4000802007f */
[----:B--2---:R-:W-:Y:S05]  /*68d0*/  @!P1 BRA `(.L_x_25) ;  /* 0xfffffffc00ec9947 */ /* 0x004fea000383ffff */
[----:B------:R-:W-:Y:S05]  /*68e0*/  BRA `(.L_x_24) ;  /* 0xffffffb400f87947 */ /* 0x000fea000383ffff */
.L_x_31:
[----:B0-----:R-:W-:-:S04]  /*68f0*/  IMAD.U32 R3, RZ, RZ, UR43 ;  /* 0x0000002bff037e24 */ /* 0x001fc8000f8e00ff */
[----:B------:R0:W1:Y:S03]  /*6900*/  SYNCS.PHASECHK.TRANS64.TRYWAIT P0, [R3+URZ+0x8], R0 ;  /* 0x00000800030075a7 */ /* 0x000066000800017f */
[----:B-1----:R-:W-:Y:S05]  /*6910*/  @!P0 NANOSLEEP.SYNCS 0x989680 ;  /* 0x009896800000895d */ /* 0x002fea0003900000 */
[----:B------:R-:W1:Y:S02]  /*6920*/  @!P0 SYNCS.PHASECHK.TRANS64 P0, [R3+URZ+0x8], R0 ;  /* 0x00000800030085a7 */ /* 0x000e64000800007f */
[----:B-1----:R-:W-:Y:S05]  /*6930*/  @!P0 BRA `(.L_x_31) ;  /* 0xfffffffc00ec8947 */ /* 0x002fea000383ffff */
[----:B------:R-:W-:Y:S05]  /*6940*/  BRA `(.L_x_124) ;  /* 0xffffffc000847947 */ /* 0x000fea000383ffff */
.L_x_100:
[----:B------:R-:W-:Y:S01]  /*6950*/  BSSY B1, `(.L_x_125) ;  /* 0x0000006000017945 */ /* 0x000fe20003800000 */
[----:B------:R-:W-:-:S07]  /*6960*/  IMAD.MOV.U32 R15, RZ, RZ, -0x1 ;  /* 0xffffffffff0f7424 */ /* 0x000fce00078e00ff */
[----:B-----5:R-:W-:Y:S05]  /*6970*/  WARPSYNC.COLLECTIVE R15, `(.L_x_126) ;  /* 0x000000000f0c7348 */ /* 0x020fea0003c00000 */
[----:B------:R-:W-:Y:S02]  /*6980*/  ELECT P6, UR62, PT ;  /* 0x00000000003e782f */ /* 0x000fe400038c0000 */
[----:B------:R-:W-:Y:S01]  /*6990*/  MOV R14, UR62 ;  /* 0x0000003e000e7c02 */ /* 0x000fe20008000f00 */
[----:B-----5:R-:W-:Y:S10]  /*69a0*/  ENDCOLLECTIVE ;  /* 0x000000000000791b */ /* 0x020ff40003800000 */
.L_x_126:
[----:B------:R-:W-:Y:S05]  /*69b0*/  BSYNC B1 ;  /* 0x0000000000017941 */ /* 0x000fea0003800000 */
.L_x_125:
[----:B------:R-:W-:Y:S05]  /*69c0*/  BRA `(.L_x_127) ;  /* 0xffffffec00187947 */ /* 0x000fea000383ffff */
.L_x_103:
[----:B-1----:R1:W2:Y:S02]  /*69d0*/  SYNCS.PHASECHK.TRANS64.TRYWAIT P1, [R11+URZ+0x38], R6 ;  /* 0x000038060b0075a7 */ /* 0x0022a4000802017f */
[----:B--2---:R-:W-:Y:S05]  /*69e0*/  @!P1 NANOSLEEP.SYNCS 0x989680 ;  /* 0x009896800000995d */ /* 0x004fea0003900000 */
[----:B------:R-:W2:Y:S02]  /*69f0*/  @!P1 SYNCS.PHASECHK.TRANS64 P1, [R11+URZ+0x38], R6 ;  /* 0x000038060b0095a7 */ /* 0x000ea4000802007f */
[----:B--2---:R-:W-:Y:S05]  /*6a00*/  @!P1 BRA `(.L_x_103) ;  /* 0xfffffffc00f09947 */ /* 0x004fea000383ffff */
[----:B------:R-:W-:Y:S05]  /*6a10*/  BRA `(.L_x_128) ;  /* 0xffffffec004c7947 */ /* 0x000fea000383ffff */
.L_x_112:
[----:B------:R-:W-:Y:S01]  /*6a20*/  BSSY B0, `(.L_x_129) ;  /* 0x0000006000007945 */ /* 0x000fe20003800000 */
[----:B------:R-:W-:-:S07]  /*6a30*/  IMAD.MOV.U32 R15, RZ, RZ, -0x1 ;  /* 0xffffffffff0f7424 */ /* 0x000fce00078e00ff */
[----:B-----5:R-:W-:Y:S05]  /*6a40*/  WARPSYNC.COLLECTIVE R15, `(.L_x_130) ;  /* 0x000000000f0c7348 */ /* 0x020fea0003c00000 */
[----:B------:R-:W-:Y:S02]  /*6a50*/  ELECT P6, UR62, PT ;  /* 0x00000000003e782f */ /* 0x000fe400038c0000 */
[----:B------:R-:W-:Y:S01]  /*6a60*/  MOV R14, UR62 ;  /* 0x0000003e000e7c02 */ /* 0x000fe20008000f00 */
[----:B-----5:R-:W-:Y:S10]  /*6a70*/  ENDCOLLECTIVE ;  /* 0x000000000000791b */ /* 0x020ff40003800000 */
.L_x_130:
[----:B------:R-:W-:Y:S05]  /*6a80*/  BSYNC B0 ;  /* 0x0000000000007941 */ /* 0x000fea0003800000 */
.L_x_129:
[----:B------:R-:W-:Y:S05]  /*6a90*/  BRA `(.L_x_131) ;  /* 0xfffffff800307947 */ /* 0x000fea000383ffff */
.L_x_116:
[----:B0-----:R0:W1:Y:S02]  /*6aa0*/  SYNCS.PHASECHK.TRANS64.TRYWAIT P0, [R7+URZ], R2 ;  /* 0x00000002070075a7 */ /* 0x001064000800017f */
[----:B-1----:R-:W-:Y:S05]  /*6ab0*/  @!P0 NANOSLEEP.SYNCS 0x989680 ;  /* 0x009896800000895d */ /* 0x002fea0003900000 */
[----:B------:R-:W1:Y:S02]  /*6ac0*/  @!P0 SYNCS.PHASECHK.TRANS64 P0, [R7+URZ], R2 ;  /* 0x00000002070085a7 */ /* 0x000e64000800007f */
[----:B-1----:R-:W-:Y:S05]  /*6ad0*/  @!P0 BRA `(.L_x_116) ;  /* 0xfffffffc00f08947 */ /* 0x002fea000383ffff */
[----:B------:R-:W-:Y:S05]  /*6ae0*/  BRA `(.L_x_132) ;  /* 0xfffffff800707947 */ /* 0x000fea000383ffff */
.L_x_117:
[----:B0-----:R0:W1:Y:S02]  /*6af0*/  SYNCS.PHASECHK.TRANS64.TRYWAIT P0, [R6+URZ], R3 ;  /* 0x00000003060075a7 */ /* 0x001064000800017f */
[----:B-1----:R-:W-:Y:S05]  /*6b00*/  @!P0 NANOSLEEP.SYNCS 0x989680 ;  /* 0x009896800000895d */ /* 0x002fea0003900000 */
[----:B------:R-:W1:Y:S02]  /*6b10*/  @!P0 SYNCS.PHASECHK.TRANS64 P0, [R6+URZ], R3 ;  /* 0x00000003060085a7 */ /* 0x000e64000800007f */
[----:B-1----:R-:W-:Y:S05]  /*6b20*/  @!P0 BRA `(.L_x_117) ;  /* 0xfffffffc00f08947 */ /* 0x002fea000383ffff */
[----:B------:R-:W-:Y:S05]  /*6b30*/  BRA `(.L_x_133) ;  /* 0xfffffff800807947 */ /* 0x000fea000383ffff */
.L_x_118:
[----:B0-----:R0:W1:Y:S02]  /*6b40*/  SYNCS.PHASECHK.TRANS64.TRYWAIT P0, [R7+URZ], R4 ;  /* 0x00000004070075a7 */ /* 0x001064000800017f */
[----:B-1----:R-:W-:Y:S05]  /*6b50*/  @!P0 NANOSLEEP.SYNCS 0x989680 ;  /* 0x009896800000895d */ /* 0x002fea0003900000 */
[----:B------:R-:W1:Y:S02]  /*6b60*/  @!P0 SYNCS.PHASECHK.TRANS64 P0, [R7+URZ], R4 ;  /* 0x00000004070085a7 */ /* 0x000e64000800007f */
[----:B-1----:R-:W-:Y:S05]  /*6b70*/  @!P0 BRA `(.L_x_118) ;  /* 0xfffffffc00f08947 */ /* 0x002fea000383ffff */
[----:B------:R-:W-:Y:S05]  /*6b80*/  BRA `(.L_x_134) ;  /* 0xfffffff800907947 */ /* 0x000fea000383ffff */
.L_x_119:
[----:B0-----:R0:W1:Y:S02]  /*6b90*/  SYNCS.PHASECHK.TRANS64.TRYWAIT P0, [R6+URZ], R3 ;  /* 0x00000003060075a7 */ /* 0x001064000800017f */
[----:B-1----:R-:W-:Y:S05]  /*6ba0*/  @!P0 NANOSLEEP.SYNCS 0x989680 ;  /* 0x009896800000895d */ /* 0x002fea0003900000 */
[----:B------:R-:W1:Y:S02]  /*6bb0*/  @!P0 SYNCS.PHASECHK.TRANS64 P0, [R6+URZ], R3 ;  /* 0x00000003060085a7 */ /* 0x000e64000800007f */
[----:B-1----:R-:W-:Y:S05]  /*6bc0*/  @!P0 BRA `(.L_x_119) ;  /* 0xfffffffc00f08947 */ /* 0x002fea000383ffff */
[----:B------:R-:W-:Y:S05]  /*6bd0*/  BRA `(.L_x_135) ;  /* 0xfffffff800a07947 */ /* 0x000fea000383ffff */
.L_x_120:
[----:B0-----:R0:W1:Y:S02]  /*6be0*/  SYNCS.PHASECHK.TRANS64.TRYWAIT P0, [R7+URZ], R4 ;  /* 0x00000004070075a7 */ /* 0x001064000800017f */
[----:B-1----:R-:W-:Y:S05]  /*6bf0*/  @!P0 NANOSLEEP.SYNCS 0x989680 ;  /* 0x009896800000895d */ /* 0x002fea0003900000 */
[----:B------:R-:W1:Y:S02]  /*6c00*/  @!P0 SYNCS.PHASECHK.TRANS64 P0, [R7+URZ], R4 ;  /* 0x00000004070085a7 */ /* 0x000e64000800007f */
[----:B-1----:R-:W-:Y:S05]  /*6c10*/  @!P0 BRA `(.L_x_120) ;  /* 0xfffffffc00f08947 */ /* 0x002fea000383ffff */
[----:B------:R-:W-:Y:S05]  /*6c20*/  BRA `(.L_x_136) ;  /* 0xfffffff800b07947 */ /* 0x000fea000383ffff */
.L_x_121:
[----:B-1----:R1:W2:Y:S02]  /*6c30*/  SYNCS.PHASECHK.TRANS64.TRYWAIT P0, [R6+URZ], R3 ;  /* 0x00000003060075a7 */ /* 0x0022a4000800017f */
[----:B--2---:R-:W-:Y:S05]  /*6c40*/  @!P0 NANOSLEEP.SYNCS 0x989680 ;  /* 0x009896800000895d */ /* 0x004fea0003900000 */
[----:B------:R-:W2:Y:S02]  /*6c50*/  @!P0 SYNCS.PHASECHK.TRANS64 P0, [R6+URZ], R3 ;  /* 0x00000003060085a7 */ /* 0x000ea4000800007f */
[----:B--2---:R-:W-:Y:S05]  /*6c60*/  @!P0 BRA `(.L_x_121) ;  /* 0xfffffffc00f08947 */ /* 0x004fea000383ffff */
[----:B------:R-:W-:Y:S05]  /*6c70*/  BRA `(.L_x_137) ;  /* 0xfffffff800b87947 */ /* 0x000fea000383ffff */
.L_x_138:
[----:B------:R-:W-:-:S00]  /*6c80*/  BRA `(.L_x_138) ;  /* 0xfffffffc00fc7947 */ /* 0x000fc0000383ffff */
[----:B------:R-:W-:-:S00]  /*6c90*/  NOP ;  /* 0x0000000000007918 */ /* 0x000fc00000000000 */
        /* <DEDUP_REMOVED lines=14> */
.L_x_139:


//--------------------- .nv.global.init           --------------------------
	.section	.nv.global.init,"aw",@progbits
.nv.global.init:
	.type		$str$22,@object
	.size		$str$22,($str$23 - $str$22)
$str$22:
        /*0000*/ 	.byte	0x6b, 0x5f, 0x74, 0x69, 0x6c, 0x65, 0x5f, 0x63, 0x6f, 0x75, 0x6e, 0x74, 0x20, 0x3e, 0x3d, 0x20
        /*0010*/ 	.byte	0x31, 0x00
	.type		$str$23,@object
	.size		$str$23,(__unnamed_1 - $str$23)
$str$23:
        /*0012*/ 	.byte	0x2f, 0x74, 0x6d, 0x70, 0x2f, 0x63, 0x75, 0x74, 0x6c, 0x61, 0x73, 0x73, 0x5f, 0x73, 0x77, 0x65
        /*0022*/ 	.byte	0x65, 0x70, 0x5f, 0x73, 0x72, 0x63, 0x2f, 0x69, 0x6e, 0x63, 0x6c, 0x75, 0x64, 0x65, 0x2f, 0x63
        /*0032*/ 	.byte	0x75, 0x74, 0x6c, 0x61, 0x73, 0x73, 0x2f, 0x67, 0x65, 0x6d, 0x6d, 0x2f, 0x63, 0x6f, 0x6c, 0x6c
        /*0042*/ 	.byte	0x65, 0x63, 0x74, 0x69, 0x76, 0x65, 0x2f, 0x73, 0x6d, 0x39, 0x30, 0x5f, 0x6d, 0x6d, 0x61, 0x5f
        /*0052*/ 	.byte	0x74, 0x6d, 0x61, 0x5f, 0x67, 0x6d, 0x6d, 0x61, 0x5f, 0x73, 0x73, 0x5f, 0x77, 0x61, 0x72, 0x70
        /*0062*/ 	.byte	0x73, 0x70, 0x65, 0x63, 0x69, 0x61, 0x6c, 0x69, 0x7a, 0x65, 0x64, 0x2e, 0x68, 0x70, 0x70, 0x00
	.type		__unnamed_1,@object
	.size		__unnamed_1,(.L_0 - __unnamed_1)
__unnamed_1:
        /*0072*/ 	.byte	0x76, 0x6f, 0x69, 0x64, 0x20, 0x63, 0x75, 0x74, 0x6c, 0x61, 0x73, 0x73, 0x3a, 0x3a, 0x67, 0x65
        /* <DEDUP_REMOVED lines=176> */
        /*0b82*/ 	.byte	0x64, 0x65, 0x6e, 0x74, 0x69, 0x74, 0x79, 0x5d, 0x00
.L_0:


//--------------------- .nv.shared._ZN7cutlass13device_kernelINS_4gemm6kernel13GemmUniversalIN4cute5tupleIJiiiiEEENS1_10collective13CollectiveMmaINS1_34MainloopSm90TmaGmmaWarpSpecializedILi7ENS5_IJNS4_1CILi1EEESB_SB_EEENS1_32KernelTmaWarpSpecializedPingpongEEENS5_IJNSA_ILi64EEESF_NSA_ILi128EEEEEENS_10tfloat32_tENS5_IJlSB_lEEESI_SJ_NS4_8TiledMMAINS4_8MMA_AtomIJNS4_4SM904GMMA29MMA_64x64x8_F32TF32TF32_SS_TNILNSN_7ScaleInE1ELSP_1EEEEEENS4_6LayoutISC_NS5_IJNSA_ILi0EEEST_ST_EEEEENS5_IJNS4_10UnderscoreESW_SW_EEEEENS4_13SM90_TMA_LOADENS4_14ComposedLayoutINS4_7SwizzleILi3ELi4ELi3EEENS4_18smem_ptr_flag_bitsILi32EEENSS_INS5_IJNSA_ILi8EEENSA_ILi32EEEEEENS5_IJS16_SB_EEEEEEEvNS4_8identityESZ_S1A_vS1B_EENS_8epilogue10collective6detail29Sm90TmaWarpSpecializedAdapterINS1E_15DefaultEpilogueISI_SJ_SJ_NS1D_6thread17LinearCombinationISI_Li1EffLNS1I_9ScaleType4KindE0ELNS_15FloatRoundStyleE2ESI_EENS1_15EpilogueDefaultEEEEEvvEEEEvNT_6ParamsE --------------------------
	.section	.nv.shared._ZN7cutlass13device_kernelINS_4gemm6kernel13GemmUniversalIN4cute5tupleIJiiiiEEENS1_10collective13CollectiveMmaINS1_34MainloopSm90TmaGmmaWarpSpecializedILi7ENS5_IJNS4_1CILi1EEESB_SB_EEENS1_32KernelTmaWarpSpecializedPingpongEEENS5_IJNSA_ILi64EEESF_NSA_ILi128EEEEEENS_10tfloat32_tENS5_IJlSB_lEEESI_SJ_NS4_8TiledMMAINS4_8MMA_AtomIJNS4_4SM904GMMA29MMA_64x64x8_F32TF32TF32_SS_TNILNSN_7ScaleInE1ELSP_1EEEEEENS4_6LayoutISC_NS5_IJNSA_ILi0EEEST_ST_EEEEENS5_IJNS4_10UnderscoreESW_SW_EEEEENS4_13SM90_TMA_LOADENS4_14ComposedLayoutINS4_7SwizzleILi3ELi4ELi3EEENS4_18smem_ptr_flag_bitsILi32EEENSS_INS5_IJNSA_ILi8EEENSA_ILi32EEEEEENS5_IJS16_SB_EEEEEEEvNS4_8identityESZ_S1A_vS1B_EENS_8epilogue10collective6detail29Sm90TmaWarpSpecializedAdapterINS1E_15DefaultEpilogueISI_SJ_SJ_NS1D_6thread17LinearCombinationISI_Li1EffLNS1I_9ScaleType4KindE0ELNS_15FloatRoundStyleE2ESI_EENS1_15EpilogueDefaultEEEEEvvEEEEvNT_6ParamsE,"aw",@nobits
	.sectionflags	@""
	.align	16
	.zero		1024


//--------------------- .nv.shared.reserved.0     --------------------------
	.section	.nv.shared.reserved.0,"aw",@nobits
	.weak		__nv_reservedSMEM_offset_0_alias
	.size		__nv_reservedSMEM_offset_0_alias, 0, 0
	.other		__nv_reservedSMEM_offset_0_alias,@"STO_CUDA_RESERVED_SHARED STV_DEFAULT"
__nv_reservedSMEM_offset_0_alias:
	.zero		0


//--------------------- .nv.global                --------------------------
	.section	.nv.global,"aw",@nobits
.nv.global:
	.type		_ZN40_INTERNAL_d1cf87ea_4_k_cu_a70b25ed_199954cute1_E,@object
	.size		_ZN40_INTERNAL_d1cf87ea_4_k_cu_a70b25ed_199954cute1_E,(_ZN40_INTERNAL_d1cf87ea_4_k_cu_a70b25ed_199954cuda3std3__45__cpo6cbeginE - _ZN40_INTERNAL_d1cf87ea_4_k_cu_a70b25ed_199954cute1_E)
_ZN40_INTERNAL_d1cf87ea_4_k_cu_a70b25ed_199954cute1_E:
	.zero		1
	.type		_ZN40_INTERNAL_d1cf87ea_4_k_cu_a70b25ed_199954cuda3std3__45__cpo6cbeginE,@object
	.size		_ZN40_INTERNAL_d1cf87ea_4_k_cu_a70b25ed_199954cuda3std3__45__cpo6cbeginE,(_ZN40_INTERNAL_d1cf87ea_4_k_cu_a70b25ed_199954cuda3std3__48in_placeE - _ZN40_INTERNAL_d1cf87ea_4_k_cu_a70b25ed_199954cuda3std3__45__cpo6cbeginE)
_ZN40_INTERNAL_d1cf87ea_4_k_cu_a70b25ed_199954cuda3std3__45__cpo6cbeginE:
	.zero		1
	.type		_ZN40_INTERNAL_d1cf87ea_4_k_cu_a70b25ed_199954cuda3std3__48in_placeE,@object
	.size		_ZN40_INTERNAL_d1cf87ea_4_k_cu_a70b25ed_199954cuda3std3__48in_placeE,(_ZN40_INTERNAL_d1cf87ea_4_k_cu_a70b25ed_199954cuda3std6ranges3__45__cpo9iter_moveE - _ZN40_INTERNAL_d1cf87ea_4_k_cu_a70b25ed_199954cuda3std3__48in_placeE)
_ZN40_INTERNAL_d1cf87ea_4_k_cu_a70b25ed_199954cuda3std3__48in_placeE:
	.zero		1
	.type		_ZN40_INTERNAL_d1cf87ea_4_k_cu_a70b25ed_199954cuda3std6ranges3__45__cpo9iter_moveE,@object
	.size		_ZN40_INTERNAL_d1cf87ea_4_k_cu_a70b25ed_199954cuda3std6ranges3__45__cpo9iter_moveE,(_ZN40_INTERNAL_d1cf87ea_4_k_cu_a70b25ed_199954cuda3std3__45__cpo5beginE - _ZN40_INTERNAL_d1cf87ea_4_k_cu_a70b25ed_199954cuda3std6ranges3__45__cpo9iter_moveE)
_ZN40_INTERNAL_d1cf87ea_4_k_cu_a70b25ed_199954cuda3std6ranges3__45__cpo9iter_moveE:
	.zero		1
	.type		_ZN40_INTERNAL_d1cf87ea_4_k_cu_a70b25ed_199954cuda3std3__45__cpo5beginE,@object
	.size		_ZN40_INTERNAL_d1cf87ea_4_k_cu_a70b25ed_199954cuda3std3__45__cpo5beginE,(_ZN40_INTERNAL_d1cf87ea_4_k_cu_a70b25ed_199954cuda3std3__442_GLOBAL__N__d1cf87ea_4_k_cu_a70b25ed_199956ignoreE - _ZN40_INTERNAL_d1cf87ea_4_k_cu_a70b25ed_199954cuda3std3__45__cpo5beginE)
_ZN40_INTERNAL_d1cf87ea_4_k_cu_a70b25ed_199954cuda3std3__45__cpo5beginE:
	.zero		1
	.type		_ZN40_INTERNAL_d1cf87ea_4_k_cu_a70b25ed_199954cuda3std3__442_GLOBAL__N__d1cf87ea_4_k_cu_a70b25ed_199956ignoreE,@object
	.size		_ZN40_INTERNAL_d1cf87ea_4_k_cu_a70b25ed_199954cuda3std3__442_GLOBAL__N__d1cf87ea_4_k_cu_a70b25ed_199956ignoreE,(_ZN40_INTERNAL_d1cf87ea_4_k_cu_a70b25ed_199954cute7productE - _ZN40_INTERNAL_d1cf87ea_4_k_cu_a70b25ed_199954cuda3std3__442_GLOBAL__N__d1cf87ea_4_k_cu_a70b25ed_199956ignoreE)
_ZN40_INTERNAL_d1cf87ea_4_k_cu_a70b25ed_199954cuda3std3__442_GLOBAL__N__d1cf87ea_4_k_cu_a70b25ed_199956ignoreE:
	.zero		1
	.type		_ZN40_INTERNAL_d1cf87ea_4_k_cu_a70b25ed_199954cute7productE,@object
	.size		_ZN40_INTERNAL_d1cf87ea_4_k_cu_a70b25ed_199954cute7productE,(_ZN40_INTERNAL_d1cf87ea_4_k_cu_a70b25ed_199954cuda3std3__45__cpo3endE - _ZN40_INTERNAL_d1cf87ea_4_k_cu_a70b25ed_199954cute7productE)
_ZN40_INTERNAL_d1cf87ea_4_k_cu_a70b25ed_199954cute7productE:
	.zero		1
	.type		_ZN40_INTERNAL_d1cf87ea_4_k_cu_a70b25ed_199954cuda3std3__45__cpo3endE,@object
	.size		_ZN40_INTERNAL_d1cf87ea_4_k_cu_a70b25ed_199954cuda3std3__45__cpo3endE,(_ZN40_INTERNAL_d1cf87ea_4_k_cu_a70b25ed_199954cuda3std3__419piecewise_constructE - _ZN40_INTERNAL_d1cf87ea_4_k_cu_a70b25ed_199954cuda3std3__45__cpo3endE)
_ZN40_INTERNAL_d1cf87ea_4_k_cu_a70b25ed_199954cuda3std3__45__cpo3endE:
	.zero		1
	.type		_ZN40_INTERNAL_d1cf87ea_4_k_cu_a70b25ed_199954cuda3std3__419piecewise_constructE,@object
	.size		_ZN40_INTERNAL_d1cf87ea_4_k_cu_a70b25ed_199954cuda3std3__419piecewise_constructE,(_ZN40_INTERNAL_d1cf87ea_4_k_cu_a70b25ed_199954cuda3std3__45__cpo4cendE - _ZN40_INTERNAL_d1cf87ea_4_k_cu_a70b25ed_199954cuda3std3__419piecewise_constructE)
_ZN40_INTERNAL_d1cf87ea_4_k_cu_a70b25ed_199954cuda3std3__419piecewise_constructE:
	.zero		1
	.type		_ZN40_INTERNAL_d1cf87ea_4_k_cu_a70b25ed_199954cuda3std3__45__cpo4cendE,@object
	.size		_ZN40_INTERNAL_d1cf87ea_4_k_cu_a70b25ed_199954cuda3std3__45__cpo4cendE,(_ZN40_INTERNAL_d1cf87ea_4_k_cu_a70b25ed_199954cuda3std6ranges3__45__cpo4swapE - _ZN40_INTERNAL_d1cf87ea_4_k_cu_a70b25ed_199954cuda3std3__45__cpo4cendE)
_ZN40_INTERNAL_d1cf87ea_4_k_cu_a70b25ed_199954cuda3std3__45__cpo4cendE:
	.zero		1
	.type		_ZN40_INTERNAL_d1cf87ea_4_k_cu_a70b25ed_199954cuda3std6ranges3__45__cpo4swapE,@object
	.size		_ZN40_INTERNAL_d1cf87ea_4_k_cu_a70b25ed_199954cuda3std6ranges3__45__cpo4swapE,(.L_8 - _ZN40_INTERNAL_d1cf87ea_4_k_cu_a70b25ed_199954cuda3std6ranges3__45__cpo4swapE)
_ZN40_INTERNAL_d1cf87ea_4_k_cu_a70b25ed_199954cuda3std6ranges3__45__cpo4swapE:
	.zero		1
.L_8:


//--------------------- .nv.constant0._ZN7cutlass13device_kernelINS_4gemm6kernel13GemmUniversalIN4cute5tupleIJiiiiEEENS1_10collective13CollectiveMmaINS1_34MainloopSm90TmaGmmaWarpSpecializedILi7ENS5_IJNS4_1CILi1EEESB_SB_EEENS1_32KernelTmaWarpSpecializedPingpongEEENS5_IJNSA_ILi64EEESF_NSA_ILi128EEEEEENS_10tfloat32_tENS5_IJlSB_lEEESI_SJ_NS4_8TiledMMAINS4_8MMA_AtomIJNS4_4SM904GMMA29MMA_64x64x8_F32TF32TF32_SS_TNILNSN_7ScaleInE1ELSP_1EEEEEENS4_6LayoutISC_NS5_IJNSA_ILi0EEEST_ST_EEEEENS5_IJNS4_10UnderscoreESW_SW_EEEEENS4_13SM90_TMA_LOADENS4_14ComposedLayoutINS4_7SwizzleILi3ELi4ELi3EEENS4_18smem_ptr_flag_bitsILi32EEENSS_INS5_IJNSA_ILi8EEENSA_ILi32EEEEEENS5_IJS16_SB_EEEEEEEvNS4_8identityESZ_S1A_vS1B_EENS_8epilogue10collective6detail29Sm90TmaWarpSpecializedAdapterINS1E_15DefaultEpilogueISI_SJ_SJ_NS1D_6thread17LinearCombinationISI_Li1EffLNS1I_9ScaleType4KindE0ELNS_15FloatRoundStyleE2ESI_EENS1_15EpilogueDefaultEEEEEvvEEEEvNT_6ParamsE --------------------------
	.section	.nv.constant0._ZN7cutlass13device_kernelINS_4gemm6kernel13GemmUniversalIN4cute5tupleIJiiiiEEENS1_10collective13CollectiveMmaINS1_34MainloopSm90TmaGmmaWarpSpecializedILi7ENS5_IJNS4_1CILi1EEESB_SB_EEENS1_32KernelTmaWarpSpecializedPingpongEEENS5_IJNSA_ILi64EEESF_NSA_ILi128EEEEEENS_10tfloat32_tENS5_IJlSB_lEEESI_SJ_NS4_8TiledMMAINS4_8MMA_AtomIJNS4_4SM904GMMA29MMA_64x64x8_F32TF32TF32_SS_TNILNSN_7ScaleInE1ELSP_1EEEEEENS4_6LayoutISC_NS5_IJNSA_ILi0EEEST_ST_EEEEENS5_IJNS4_10UnderscoreESW_SW_EEEEENS4_13SM90_TMA_LOADENS4_14ComposedLayoutINS4_7SwizzleILi3ELi4ELi3EEENS4_18smem_ptr_flag_bitsILi32EEENSS_INS5_IJNSA_ILi8EEENSA_ILi32EEEEEENS5_IJS16_SB_EEEEEEEvNS4_8identityESZ_S1A_vS1B_EENS_8epilogue10collective6detail29Sm90TmaWarpSpecializedAdapterINS1E_15DefaultEpilogueISI_SJ_SJ_NS1D_6thread17LinearCombinationISI_Li1EffLNS1I_9ScaleType4KindE0ELNS_15FloatRoundStyleE2ESI_EENS1_15EpilogueDefaultEEEEEvvEEEEvNT_6ParamsE,"a",@progbits
	.sectionflags	@""
	.align	4
.nv.constant0._ZN7cutlass13device_kernelINS_4gemm6kernel13GemmUniversalIN4cute5tupleIJiiiiEEENS1_10collective13CollectiveMmaINS1_34MainloopSm90TmaGmmaWarpSpecializedILi7ENS5_IJNS4_1CILi1EEESB_SB_EEENS1_32KernelTmaWarpSpecializedPingpongEEENS5_IJNSA_ILi64EEESF_NSA_ILi128EEEEEENS_10tfloat32_tENS5_IJlSB_lEEESI_SJ_NS4_8TiledMMAINS4_8MMA_AtomIJNS4_4SM904GMMA29MMA_64x64x8_F32TF32TF32_SS_TNILNSN_7ScaleInE1ELSP_1EEEEEENS4_6LayoutISC_NS5_IJNSA_ILi0EEEST_ST_EEEEENS5_IJNS4_10UnderscoreESW_SW_EEEEENS4_13SM90_TMA_LOADENS4_14ComposedLayoutINS4_7SwizzleILi3ELi4ELi3EEENS4_18smem_ptr_flag_bitsILi32EEENSS_INS5_IJNSA_ILi8EEENSA_ILi32EEEEEENS5_IJS16_SB_EEEEEEEvNS4_8identityESZ_S1A_vS1B_EENS_8epilogue10collective6detail29Sm90TmaWarpSpecializedAdapterINS1E_15DefaultEpilogueISI_SJ_SJ_NS1D_6thread17LinearCombinationISI_Li1EffLNS1I_9ScaleType4KindE0ELNS_15FloatRoundStyleE2ESI_EENS1_15EpilogueDefaultEEEEEvvEEEEvNT_6ParamsE:
	.zero		1664


//--------------------- SYMBOLS --------------------------

	.type		.nv.reservedSmem.offset0,@object
	.size		.nv.reservedSmem.offset0,0x4
	.type		__assertfail,@function
